//
// Generated by NVIDIA NVVM Compiler
//
// Compiler Build ID: CL-36424714
// Cuda compilation tools, release 13.0, V13.0.88
// Based on NVVM 20.0.0
//

.version 9.0
.target sm_100
.address_size 64

	// .globl	_Z24processMandelbrotElementPdS_S_S_S_S_iiidd

.visible .entry _Z24processMandelbrotElementPdS_S_S_S_S_iiidd(
	.param .u64 .ptr .align 1 _Z24processMandelbrotElementPdS_S_S_S_S_iiidd_param_0,
	.param .u64 .ptr .align 1 _Z24processMandelbrotElementPdS_S_S_S_S_iiidd_param_1,
	.param .u64 .ptr .align 1 _Z24processMandelbrotElementPdS_S_S_S_S_iiidd_param_2,
	.param .u64 .ptr .align 1 _Z24processMandelbrotElementPdS_S_S_S_S_iiidd_param_3,
	.param .u64 .ptr .align 1 _Z24processMandelbrotElementPdS_S_S_S_S_iiidd_param_4,
	.param .u64 .ptr .align 1 _Z24processMandelbrotElementPdS_S_S_S_S_iiidd_param_5,
	.param .u32 _Z24processMandelbrotElementPdS_S_S_S_S_iiidd_param_6,
	.param .u32 _Z24processMandelbrotElementPdS_S_S_S_S_iiidd_param_7,
	.param .u32 _Z24processMandelbrotElementPdS_S_S_S_S_iiidd_param_8,
	.param .f64 _Z24processMandelbrotElementPdS_S_S_S_S_iiidd_param_9,
	.param .f64 _Z24processMandelbrotElementPdS_S_S_S_S_iiidd_param_10
)
{
	.reg .pred 	%p<6>;
	.reg .b32 	%r<53>;
	.reg .b64 	%rd<37>;
	.reg .b64 	%fd<113>;

	ld.param.u64 	%rd2, [_Z24processMandelbrotElementPdS_S_S_S_S_iiidd_param_0];
	ld.param.u64 	%rd3, [_Z24processMandelbrotElementPdS_S_S_S_S_iiidd_param_1];
	ld.param.u64 	%rd5, [_Z24processMandelbrotElementPdS_S_S_S_S_iiidd_param_3];
	ld.param.u64 	%rd7, [_Z24processMandelbrotElementPdS_S_S_S_S_iiidd_param_5];
	ld.param.u32 	%r23, [_Z24processMandelbrotElementPdS_S_S_S_S_iiidd_param_6];
	ld.param.u32 	%r24, [_Z24processMandelbrotElementPdS_S_S_S_S_iiidd_param_7];
	ld.param.u32 	%r25, [_Z24processMandelbrotElementPdS_S_S_S_S_iiidd_param_8];
	ld.param.f64 	%fd29, [_Z24processMandelbrotElementPdS_S_S_S_S_iiidd_param_9];
	ld.param.f64 	%fd30, [_Z24processMandelbrotElementPdS_S_S_S_S_iiidd_param_10];
	mov.u32 	%r26, %ctaid.x;
	mov.u32 	%r27, %ctaid.y;
	mov.u32 	%r28, %nctaid.x;
	mad.lo.s32 	%r29, %r27, %r28, %r26;
	mov.u32 	%r30, %tid.x;
	mov.u32 	%r31, %ntid.x;
	mov.u32 	%r32, %tid.y;
	mov.u32 	%r33, %ntid.y;
	mad.lo.s32 	%r34, %r29, %r33, %r32;
	mad.lo.s32 	%r1, %r34, %r31, %r30;
	setp.ge.s32 	%p1, %r1, %r23;
	@%p1 bra 	$L__BB0_12;
	cvta.to.global.u64 	%rd8, %rd2;
	cvta.to.global.u64 	%rd9, %rd3;
	mul.wide.s32 	%rd10, %r1, 8;
	add.s64 	%rd11, %rd8, %rd10;
	ld.global.f64 	%fd1, [%rd11];
	add.s64 	%rd12, %rd9, %rd10;
	ld.global.f64 	%fd2, [%rd12];
	div.rn.f64 	%fd3, %fd1, %fd29;
	add.f64 	%fd31, %fd3, 0dBFE0000000000000;
	cvt.rmi.f64.f64 	%fd32, %fd31;
	cvt.rzi.s32.f64 	%r2, %fd32;
	div.rn.f64 	%fd4, %fd2, %fd30;
	cvt.rmi.f64.f64 	%fd33, %fd4;
	cvt.rzi.s32.f64 	%r3, %fd33;
	mad.lo.s32 	%r35, %r3, %r24, %r2;
	add.s32 	%r45, %r35, 1;
	add.s32 	%r46, %r35, 2;
	add.s32 	%r47, %r45, %r24;
	add.s32 	%r48, %r47, 1;
	setp.gt.s32 	%p2, %r2, -1;
	@%p2 bra 	$L__BB0_3;
	cvt.rn.f64.s32 	%fd59, %r3;
	mul.f64 	%fd60, %fd30, %fd59;
	add.f64 	%fd61, %fd30, %fd60;
	sub.f64 	%fd62, %fd61, %fd2;
	div.rn.f64 	%fd106, %fd62, %fd30;
	sub.f64 	%fd63, %fd2, %fd60;
	div.rn.f64 	%fd108, %fd63, %fd30;
	mov.f64 	%fd105, 0d0000000000000000;
	mov.b32 	%r45, 1;
	mov.u32 	%r47, %r45;
	mov.f64 	%fd107, %fd105;
	bra.uni 	$L__BB0_6;
$L__BB0_3:
	add.s32 	%r36, %r24, -1;
	setp.lt.s32 	%p3, %r2, %r36;
	@%p3 bra 	$L__BB0_5;
	cvt.rn.f64.s32 	%fd35, %r3;
	mul.f64 	%fd36, %fd30, %fd35;
	add.f64 	%fd37, %fd30, %fd36;
	sub.f64 	%fd38, %fd37, %fd2;
	div.rn.f64 	%fd105, %fd38, %fd30;
	sub.f64 	%fd39, %fd2, %fd36;
	div.rn.f64 	%fd107, %fd39, %fd30;
	mov.f64 	%fd106, 0d0000000000000000;
	mov.b32 	%r46, 1;
	mov.u32 	%r48, %r46;
	mov.f64 	%fd108, %fd106;
	bra.uni 	$L__BB0_6;
$L__BB0_5:
	cvt.rn.f64.u32 	%fd40, %r2;
	add.f64 	%fd41, %fd40, 0d3FF8000000000000;
	mul.f64 	%fd42, %fd29, %fd41;
	sub.f64 	%fd43, %fd42, %fd1;
	add.s32 	%r38, %r3, 1;
	cvt.rn.f64.s32 	%fd44, %r38;
	mul.f64 	%fd45, %fd30, %fd44;
	sub.f64 	%fd46, %fd45, %fd2;
	mul.f64 	%fd47, %fd43, %fd46;
	mul.f64 	%fd48, %fd29, %fd30;
	div.rn.f64 	%fd105, %fd47, %fd48;
	add.f64 	%fd49, %fd40, 0d3FE0000000000000;
	mul.f64 	%fd50, %fd29, %fd49;
	sub.f64 	%fd51, %fd1, %fd50;
	mul.f64 	%fd52, %fd51, %fd46;
	div.rn.f64 	%fd106, %fd52, %fd48;
	cvt.rn.f64.s32 	%fd53, %r3;
	mul.f64 	%fd54, %fd30, %fd53;
	sub.f64 	%fd55, %fd2, %fd54;
	mul.f64 	%fd56, %fd55, %fd43;
	div.rn.f64 	%fd107, %fd56, %fd48;
	mul.f64 	%fd57, %fd55, %fd51;
	div.rn.f64 	%fd108, %fd57, %fd48;
$L__BB0_6:
	ld.param.u64 	%rd35, [_Z24processMandelbrotElementPdS_S_S_S_S_iiidd_param_2];
	cvt.rn.f64.s32 	%fd64, %r45;
	cvta.to.global.u64 	%rd13, %rd35;
	mul.wide.s32 	%rd14, %r1, 8;
	add.s64 	%rd15, %rd13, %rd14;
	st.global.f64 	[%rd15], %fd64;
	cvt.rn.f64.s32 	%fd65, %r46;
	mul.wide.s32 	%rd1, %r23, 8;
	add.s64 	%rd16, %rd15, %rd1;
	st.global.f64 	[%rd16], %fd65;
	cvt.rn.f64.s32 	%fd66, %r47;
	add.s64 	%rd17, %rd16, %rd1;
	st.global.f64 	[%rd17], %fd66;
	cvt.rn.f64.s32 	%fd67, %r48;
	add.s64 	%rd18, %rd17, %rd1;
	st.global.f64 	[%rd18], %fd67;
	cvta.to.global.u64 	%rd19, %rd5;
	add.s64 	%rd20, %rd19, %rd14;
	st.global.f64 	[%rd20], %fd105;
	add.s64 	%rd21, %rd20, %rd1;
	st.global.f64 	[%rd21], %fd106;
	add.s64 	%rd22, %rd21, %rd1;
	st.global.f64 	[%rd22], %fd107;
	add.s64 	%rd23, %rd22, %rd1;
	st.global.f64 	[%rd23], %fd108;
	cvt.rmi.f64.f64 	%fd68, %fd3;
	cvt.rzi.s32.f64 	%r12, %fd68;
	add.f64 	%fd69, %fd4, 0dBFE0000000000000;
	cvt.rmi.f64.f64 	%fd70, %fd69;
	cvt.rzi.s32.f64 	%r13, %fd70;
	mad.lo.s32 	%r40, %r13, %r24, %r13;
	add.s32 	%r14, %r12, 1;
	add.s32 	%r49, %r14, %r40;
	add.s32 	%r41, %r24, %r49;
	add.s32 	%r51, %r41, 1;
	add.s32 	%r52, %r41, 2;
	setp.gt.s32 	%p4, %r13, -1;
	@%p4 bra 	$L__BB0_8;
	cvt.rn.f64.s32 	%fd96, %r12;
	mul.f64 	%fd97, %fd29, %fd96;
	add.f64 	%fd98, %fd29, %fd97;
	sub.f64 	%fd99, %fd98, %fd1;
	div.rn.f64 	%fd111, %fd99, %fd29;
	sub.f64 	%fd100, %fd1, %fd97;
	div.rn.f64 	%fd112, %fd100, %fd29;
	mov.f64 	%fd109, 0d0000000000000000;
	mov.b32 	%r49, 1;
	mov.u32 	%r50, %r49;
	mov.f64 	%fd110, %fd109;
	bra.uni 	$L__BB0_11;
$L__BB0_8:
	add.s32 	%r50, %r49, 1;
	add.s32 	%r42, %r25, -1;
	setp.lt.s32 	%p5, %r13, %r42;
	@%p5 bra 	$L__BB0_10;
	cvt.rn.f64.s32 	%fd72, %r12;
	mul.f64 	%fd73, %fd29, %fd72;
	add.f64 	%fd74, %fd29, %fd73;
	sub.f64 	%fd75, %fd74, %fd1;
	div.rn.f64 	%fd109, %fd75, %fd29;
	sub.f64 	%fd76, %fd1, %fd73;
	div.rn.f64 	%fd110, %fd76, %fd29;
	mov.f64 	%fd111, 0d0000000000000000;
	mov.b32 	%r51, 1;
	mov.u32 	%r52, %r51;
	mov.f64 	%fd112, %fd111;
	bra.uni 	$L__BB0_11;
$L__BB0_10:
	cvt.rn.f64.s32 	%fd77, %r14;
	mul.f64 	%fd78, %fd29, %fd77;
	sub.f64 	%fd79, %fd78, %fd1;
	cvt.rn.f64.u32 	%fd80, %r13;
	add.f64 	%fd81, %fd80, 0d3FF8000000000000;
	mul.f64 	%fd82, %fd30, %fd81;
	sub.f64 	%fd83, %fd82, %fd2;
	mul.f64 	%fd84, %fd79, %fd83;
	mul.f64 	%fd85, %fd29, %fd30;
	div.rn.f64 	%fd109, %fd84, %fd85;
	cvt.rn.f64.s32 	%fd86, %r12;
	mul.f64 	%fd87, %fd29, %fd86;
	sub.f64 	%fd88, %fd1, %fd87;
	mul.f64 	%fd89, %fd88, %fd83;
	div.rn.f64 	%fd110, %fd89, %fd85;
	add.f64 	%fd90, %fd80, 0d3FE0000000000000;
	mul.f64 	%fd91, %fd30, %fd90;
	sub.f64 	%fd92, %fd2, %fd91;
	mul.f64 	%fd93, %fd79, %fd92;
	div.rn.f64 	%fd111, %fd93, %fd85;
	mul.f64 	%fd94, %fd88, %fd92;
	div.rn.f64 	%fd112, %fd94, %fd85;
$L__BB0_11:
	ld.param.u64 	%rd36, [_Z24processMandelbrotElementPdS_S_S_S_S_iiidd_param_4];
	cvt.rn.f64.s32 	%fd101, %r49;
	cvta.to.global.u64 	%rd24, %rd36;
	mul.wide.s32 	%rd25, %r1, 8;
	add.s64 	%rd26, %rd24, %rd25;
	st.global.f64 	[%rd26], %fd101;
	cvt.rn.f64.s32 	%fd102, %r50;
	add.s64 	%rd27, %rd26, %rd1;
	st.global.f64 	[%rd27], %fd102;
	cvt.rn.f64.s32 	%fd103, %r51;
	add.s64 	%rd28, %rd27, %rd1;
	st.global.f64 	[%rd28], %fd103;
	cvt.rn.f64.s32 	%fd104, %r52;
	add.s64 	%rd29, %rd28, %rd1;
	st.global.f64 	[%rd29], %fd104;
	cvta.to.global.u64 	%rd30, %rd7;
	add.s64 	%rd31, %rd30, %rd25;
	st.global.f64 	[%rd31], %fd109;
	add.s64 	%rd32, %rd31, %rd1;
	st.global.f64 	[%rd32], %fd110;
	add.s64 	%rd33, %rd32, %rd1;
	st.global.f64 	[%rd33], %fd111;
	add.s64 	%rd34, %rd33, %rd1;
	st.global.f64 	[%rd34], %fd112;
$L__BB0_12:
	ret;

}


// ===== COMPILED SASS (sm_100) =====

	.target	sm_100

	.elftype	@"ET_EXEC"


//--------------------- .note.nv.tkinfo           --------------------------
	.section	.note.nv.tkinfo,"",@"SHT_NOTE"
	.sectionflags	@"SHF_NOTE_NV_TKINFO"
	.tkinfo
        /*0018*/ 	.word	0x00000002
        /*0030*/ 	.string	""
        /*0030*/ 	.string	"ptxas"
        /*0030*/ 	.string	"Cuda compilation tools, release 13.0, V13.0.88"
        /*0030*/ 	.string	"Build cuda_13.0.r13.0/compiler.36424714_0"
        /*0030*/ 	.string	"-arch sm_100 -m 64 "



//--------------------- .note.nv.cuinfo           --------------------------
	.section	.note.nv.cuinfo,"",@"SHT_NOTE"
	.sectionflags	@"SHF_NOTE_NV_CUINFO"
        /*0018*/ 	.short	0x0002
        /*001a*/ 	.short	0x0064
        /*001c*/ 	.short	0x0082
	.zero		2


//--------------------- .nv.info                  --------------------------
	.section	.nv.info,"",@"SHT_CUDA_INFO"
	.align	4


	//----- nvinfo : EIATTR_REGCOUNT
	.align		4
        /*0000*/ 	.byte	0x04, 0x2f
        /*0002*/ 	.short	(.L_1 - .L_0)
	.align		4
.L_0:
        /*0004*/ 	.word	index@(_Z24processMandelbrotElementPdS_S_S_S_S_iiidd)
        /*0008*/ 	.word	0x00000030


	//----- nvinfo : EIATTR_FRAME_SIZE
	.align		4
.L_1:
        /*000c*/ 	.byte	0x04, 0x11
        /*000e*/ 	.short	(.L_3 - .L_2)
	.align		4
.L_2:
        /*0010*/ 	.word	index@($__internal_0_$__cuda_sm20_div_rn_f64_full)
        /*0014*/ 	.word	0x00000000


	//----- nvinfo : EIATTR_FRAME_SIZE
	.align		4
.L_3:
        /*0018*/ 	.byte	0x04, 0x11
        /*001a*/ 	.short	(.L_5 - .L_4)
	.align		4
.L_4:
        /*001c*/ 	.word	index@(_Z24processMandelbrotElementPdS_S_S_S_S_iiidd)
        /*0020*/ 	.word	0x00000000


	//----- nvinfo : EIATTR_MIN_STACK_SIZE
	.align		4
.L_5:
        /*0024*/ 	.byte	0x04, 0x12
        /*0026*/ 	.short	(.L_7 - .L_6)
	.align		4
.L_6:
        /*0028*/ 	.word	index@(_Z24processMandelbrotElementPdS_S_S_S_S_iiidd)
        /*002c*/ 	.word	0x00000000
.L_7:


//--------------------- .nv.compat                --------------------------
	.section	.nv.compat,"",@"SHT_CUDA_COMPAT_INFO"
	.align	4
        /*0000*/ 	.byte	0x02, 0x09, 0x00, 0x00, 0x02, 0x02, 0x01, 0x00, 0x02, 0x05, 0x05, 0x00, 0x03, 0x07, 0x01, 0x01
        /*0010*/ 	.byte	0x02, 0x03, 0x00, 0x00, 0x02, 0x06, 0x01, 0x00, 0x04, 0x0b, 0x08, 0x00, 0x01, 0x00, 0x00, 0x00
        /*0020*/ 	.byte	0x00, 0x00, 0x00, 0x00


//--------------------- .nv.info._Z24processMandelbrotElementPdS_S_S_S_S_iiidd --------------------------
	.section	.nv.info._Z24processMandelbrotElementPdS_S_S_S_S_iiidd,"",@"SHT_CUDA_INFO"
	.sectionflags	@""
	.align	4


	//----- nvinfo : EIATTR_CUDA_API_VERSION
	.align		4
        /*0000*/ 	.byte	0x04, 0x37
        /*0002*/ 	.short	(.L_9 - .L_8)
.L_8:
        /*0004*/ 	.word	0x00000082


	//----- nvinfo : EIATTR_KPARAM_INFO
	.align		4
.L_9:
        /*0008*/ 	.byte	0x04, 0x17
        /*000a*/ 	.short	(.L_11 - .L_10)
.L_10:
        /*000c*/ 	.word	0x00000000
        /*0010*/ 	.short	0x000a
        /*0012*/ 	.short	0x0048
        /*0014*/ 	.byte	0x00, 0xf0, 0x21, 0x00


	//----- nvinfo : EIATTR_KPARAM_INFO
	.align		4
.L_11:
        /*0018*/ 	.byte	0x04, 0x17
        /*001a*/ 	.short	(.L_13 - .L_12)
.L_12:
        /*001c*/ 	.word	0x00000000
        /*0020*/ 	.short	0x0009
        /*0022*/ 	.short	0x0040
        /*0024*/ 	.byte	0x00, 0xf0, 0x21, 0x00


	//----- nvinfo : EIATTR_KPARAM_INFO
	.align		4
.L_13:
        /*0028*/ 	.byte	0x04, 0x17
        /*002a*/ 	.short	(.L_15 - .L_14)
.L_14:
        /*002c*/ 	.word	0x00000000
        /*0030*/ 	.short	0x0008
        /*0032*/ 	.short	0x0038
        /*0034*/ 	.byte	0x00, 0xf0, 0x11, 0x00


	//----- nvinfo : EIATTR_KPARAM_INFO
	.align		4
.L_15:
        /*0038*/ 	.byte	0x04, 0x17
        /*003a*/ 	.short	(.L_17 - .L_16)
.L_16:
        /*003c*/ 	.word	0x00000000
        /*0040*/ 	.short	0x0007
        /*0042*/ 	.short	0x0034
        /*0044*/ 	.byte	0x00, 0xf0, 0x11, 0x00


	//----- nvinfo : EIATTR_KPARAM_INFO
	.align		4
.L_17:
        /*0048*/ 	.byte	0x04, 0x17
        /*004a*/ 	.short	(.L_19 - .L_18)
.L_18:
        /*004c*/ 	.word	0x00000000
        /*0050*/ 	.short	0x0006
        /*0052*/ 	.short	0x0030
        /*0054*/ 	.byte	0x00, 0xf0, 0x11, 0x00


	//----- nvinfo : EIATTR_KPARAM_INFO
	.align		4
.L_19:
        /*0058*/ 	.byte	0x04, 0x17
        /*005a*/ 	.short	(.L_21 - .L_20)
.L_20:
        /*005c*/ 	.word	0x00000000
        /*0060*/ 	.short	0x0005
        /*0062*/ 	.short	0x0028
        /*0064*/ 	.byte	0x00, 0xf5, 0x21, 0x00


	//----- nvinfo : EIATTR_KPARAM_INFO
	.align		4
.L_21:
        /*0068*/ 	.byte	0x04, 0x17
        /*006a*/ 	.short	(.L_23 - .L_22)
.L_22:
        /*006c*/ 	.word	0x00000000
        /*0070*/ 	.short	0x0004
        /*0072*/ 	.short	0x0020
        /*0074*/ 	.byte	0x00, 0xf5, 0x21, 0x00


	//----- nvinfo : EIATTR_KPARAM_INFO
	.align		4
.L_23:
        /*0078*/ 	.byte	0x04, 0x17
        /*007a*/ 	.short	(.L_25 - .L_24)
.L_24:
        /*007c*/ 	.word	0x00000000
        /*0080*/ 	.short	0x0003
        /*0082*/ 	.short	0x0018
        /*0084*/ 	.byte	0x00, 0xf5, 0x21, 0x00


	//----- nvinfo : EIATTR_KPARAM_INFO
	.align		4
.L_25:
        /*0088*/ 	.byte	0x04, 0x17
        /*008a*/ 	.short	(.L_27 - .L_26)
.L_26:
        /*008c*/ 	.word	0x00000000
        /*0090*/ 	.short	0x0002
        /*0092*/ 	.short	0x0010
        /*0094*/ 	.byte	0x00, 0xf5, 0x21, 0x00


	//----- nvinfo : EIATTR_KPARAM_INFO
	.align		4
.L_27:
        /*0098*/ 	.byte	0x04, 0x17
        /*009a*/ 	.short	(.L_29 - .L_28)
.L_28:
        /*009c*/ 	.word	0x00000000
        /*00a0*/ 	.short	0x0001
        /*00a2*/ 	.short	0x0008
        /*00a4*/ 	.byte	0x00, 0xf5, 0x21, 0x00


	//----- nvinfo : EIATTR_KPARAM_INFO
	.align		4
.L_29:
        /*00a8*/ 	.byte	0x04, 0x17
        /*00aa*/ 	.short	(.L_31 - .L_30)
.L_30:
        /*00ac*/ 	.word	0x00000000
        /*00b0*/ 	.short	0x0000
        /*00b2*/ 	.short	0x0000
        /*00b4*/ 	.byte	0x00, 0xf5, 0x21, 0x00


	//----- nvinfo : EIATTR_SPARSE_MMA_MASK
	.align		4
.L_31:
        /*00b8*/ 	.byte	0x03, 0x50
        /*00ba*/ 	.short	0x0000


	//----- nvinfo : EIATTR_MAXREG_COUNT
	.align		4
        /*00bc*/ 	.byte	0x03, 0x1b
        /*00be*/ 	.short	0x00ff


	//----- nvinfo : EIATTR_MERCURY_ISA_VERSION
	.align		4
        /*00c0*/ 	.byte	0x03, 0x5f
        /*00c2*/ 	.short	0x0101


	//----- nvinfo : EIATTR_VRC_CTA_INIT_COUNT
	.align		4
        /*00c4*/ 	.byte	0x02, 0x4a
	.zero		1
	.zero		1


	//----- nvinfo : EIATTR_EXIT_INSTR_OFFSETS
	.align		4
        /*00c8*/ 	.byte	0x04, 0x1c
        /*00ca*/ 	.short	(.L_33 - .L_32)


	//   ....[0]....
.L_32:
        /*00cc*/ 	.word	0x000000d0


	//   ....[1]....
        /*00d0*/ 	.word	0x00002810


	//----- nvinfo : EIATTR_CRS_STACK_SIZE
	.align		4
.L_33:
        /*00d4*/ 	.byte	0x04, 0x1e
        /*00d6*/ 	.short	(.L_35 - .L_34)
.L_34:
        /*00d8*/ 	.word	0x00000000


	//----- nvinfo : EIATTR_CBANK_PARAM_SIZE
	.align		4
.L_35:
        /*00dc*/ 	.byte	0x03, 0x19
        /*00de*/ 	.short	0x0050


	//----- nvinfo : EIATTR_PARAM_CBANK
	.align		4
        /*00e0*/ 	.byte	0x04, 0x0a
        /*00e2*/ 	.short	(.L_37 - .L_36)
	.align		4
.L_36:
        /*00e4*/ 	.word	index@(.nv.constant0._Z24processMandelbrotElementPdS_S_S_S_S_iiidd)
        /*00e8*/ 	.short	0x0380
        /*00ea*/ 	.short	0x0050


	//----- nvinfo : EIATTR_SW_WAR
	.align		4
.L_37:
        /*00ec*/ 	.byte	0x04, 0x36
        /*00ee*/ 	.short	(.L_39 - .L_38)
.L_38:
        /*00f0*/ 	.word	0x00000008
.L_39:


//--------------------- .nv.callgraph             --------------------------
	.section	.nv.callgraph,"",@"SHT_CUDA_CALLGRAPH"
	.align	4
	.sectionentsize	8
	.align		4
        /*0000*/ 	.word	0x00000000
	.align		4
        /*0004*/ 	.word	0xffffffff
	.align		4
        /*0008*/ 	.word	0x00000000
	.align		4
        /*000c*/ 	.word	0xfffffffe
	.align		4
        /*0010*/ 	.word	0x00000000
	.align		4
        /*0014*/ 	.word	0xfffffffd
	.align		4
        /*0018*/ 	.word	0x00000000
	.align		4
        /*001c*/ 	.word	0xfffffffc


//--------------------- .text._Z24processMandelbrotElementPdS_S_S_S_S_iiidd --------------------------
	.section	.text._Z24processMandelbrotElementPdS_S_S_S_S_iiidd,"ax",@progbits
	.align	128
        .global         _Z24processMandelbrotElementPdS_S_S_S_S_iiidd
        .type           _Z24processMandelbrotElementPdS_S_S_S_S_iiidd,@function
        .size           _Z24processMandelbrotElementPdS_S_S_S_S_iiidd,(.L_x_48 - _Z24processMandelbrotElementPdS_S_S_S_S_iiidd)
        .other          _Z24processMandelbrotElementPdS_S_S_S_S_iiidd,@"STO_CUDA_ENTRY STV_DEFAULT"
_Z24processMandelbrotElementPdS_S_S_S_S_iiidd:
.text._Z24processMandelbrotElementPdS_S_S_S_S_iiidd:
[----:B------:R-:W-:Y:S01]  /*0000*/  LDC R1, c[0x0][0x37c] ;  /* 0x0000df00ff017b82 */ /* 0x000fe20000000800 */
[----:B------:R-:W0:Y:S07]  /*0010*/  S2R R0, SR_TID.Y ;  /* 0x0000000000007919 */ /* 0x000e2e0000002200 */
[----:B------:R-:W-:Y:S01]  /*0020*/  S2UR UR4, SR_CTAID.X ;  /* 0x00000000000479c3 */ /* 0x000fe20000002500 */
[----:B------:R-:W1:Y:S01]  /*0030*/  LDCU UR6, c[0x0][0x370] ;  /* 0x00006e00ff0677ac */ /* 0x000e620008000800 */
[----:B------:R-:W2:Y:S01]  /*0040*/  S2R R3, SR_TID.X ;  /* 0x0000000000037919 */ /* 0x000ea20000002100 */
[----:B------:R-:W2:Y:S05]  /*0050*/  LDCU UR7, c[0x0][0x360] ;  /* 0x00006c00ff0777ac */ /* 0x000eaa0008000800 */
[----:B------:R-:W1:Y:S01]  /*0060*/  S2UR UR5, SR_CTAID.Y ;  /* 0x00000000000579c3 */ /* 0x000e620000002600 */
[----:B------:R-:W3:Y:S07]  /*0070*/  LDCU UR8, c[0x0][0x3b0] ;  /* 0x00007600ff0877ac */ /* 0x000eee0008000800 */
[----:B------:R-:W0:Y:S01]  /*0080*/  LDC R5, c[0x0][0x364] ;  /* 0x0000d900ff057b82 */ /* 0x000e220000000800 */
[----:B-1----:R-:W-:-:S06]  /*0090*/  UIMAD UR4, UR5, UR6, UR4 ;  /* 0x00000006050472a4 */ /* 0x002fcc000f8e0204 */
[----:B0-----:R-:W-:-:S04]  /*00a0*/  IMAD R0, R5, UR4, R0 ;  /* 0x0000000405007c24 */ /* 0x001fc8000f8e0200 */
[----:B--2---:R-:W-:-:S05]  /*00b0*/  IMAD R0, R0, UR7, R3 ;  /* 0x0000000700007c24 */ /* 0x004fca000f8e0203 */
[----:B---3--:R-:W-:-:S13]  /*00c0*/  ISETP.GE.AND P0, PT, R0, UR8, PT ;  /* 0x0000000800007c0c */ /* 0x008fda000bf06270 */
[----:B------:R-:W-:Y:S05]  /*00d0*/  @P0 EXIT ;  /* 0x000000000000094d */ /* 0x000fea0003800000 */
[----:B------:R-:W0:Y:S01]  /*00e0*/  LDC.64 R22, c[0x0][0x380] ;  /* 0x0000e000ff167b82 */ /* 0x000e220000000a00 */
[----:B------:R-:W1:Y:S01]  /*00f0*/  LDCU.64 UR6, c[0x0][0x358] ;  /* 0x00006b00ff0677ac */ /* 0x000e620008000a00 */
[----:B------:R-:W2:Y:S06]  /*0100*/  LDCU UR4, c[0x0][0x3c4] ;  /* 0x00007880ff0477ac */ /* 0x000eac0008000800 */
[----:B------:R-:W3:Y:S08]  /*0110*/  LDC.64 R20, c[0x0][0x388] ;  /* 0x0000e200ff147b82 */ /* 0x000ef00000000a00 */
[----:B------:R-:W4:Y:S01]  /*0120*/  LDC.64 R6, c[0x0][0x3c0] ;  /* 0x0000f000ff067b82 */ /* 0x000f220000000a00 */
[----:B0-----:R-:W-:-:S06]  /*0130*/  IMAD.WIDE R22, R0, 0x8, R22 ;  /* 0x0000000800167825 */ /* 0x001fcc00078e0216 */
[----:B-1----:R-:W4:Y:S01]  /*0140*/  LDG.E.64 R22, desc[UR6][R22.64] ;  /* 0x0000000616167981 */ /* 0x002f22000c1e1b00 */
[----:B---3--:R-:W-:-:S06]  /*0150*/  IMAD.WIDE R20, R0, 0x8, R20 ;  /* 0x0000000800147825 */ /* 0x008fcc00078e0214 */
[----:B------:R-:W5:Y:S01]  /*0160*/  LDG.E.64 R20, desc[UR6][R20.64] ;  /* 0x0000000614147981 */ /* 0x000f62000c1e1b00 */
[----:B--2---:R-:W4:Y:S01]  /*0170*/  MUFU.RCP64H R3, UR4 ;  /* 0x0000000400037d08 */ /* 0x004f220008001800 */
[----:B------:R-:W-:Y:S01]  /*0180*/  IMAD.MOV.U32 R2, RZ, RZ, 0x1 ;  /* 0x00000001ff027424 */ /* 0x000fe200078e00ff */
[----:B------:R-:W-:Y:S05]  /*0190*/  BSSY.RECONVERGENT B1, `(.L_x_0) ;  /* 0x0000016000017945 */ /* 0x000fea0003800200 */
[----:B----4-:R-:W-:-:S08]  /*01a0*/  DFMA R4, R2, -R6, 1 ;  /* 0x3ff000000204742b */ /* 0x010fd00000000806 */
[----:B------:R-:W-:-:S08]  /*01b0*/  DFMA R4, R4, R4, R4 ;  /* 0x000000040404722b */ /* 0x000fd00000000004 */
[----:B------:R-:W-:-:S08]  /*01c0*/  DFMA R4, R2, R4, R2 ;  /* 0x000000040204722b */ /* 0x000fd00000000002 */
[----:B------:R-:W-:-:S08]  /*01d0*/  DFMA R2, R4, -R6, 1 ;  /* 0x3ff000000402742b */ /* 0x000fd00000000806 */
[----:B------:R-:W-:-:S08]  /*01e0*/  DFMA R2, R4, R2, R4 ;  /* 0x000000020402722b */ /* 0x000fd00000000004 */
[----:B------:R-:W-:Y:S01]  /*01f0*/  DMUL R4, R22, R2 ;  /* 0x0000000216047228 */ /* 0x000fe20000000000 */
[----:B------:R-:W-:-:S07]  /*0200*/  FSETP.GEU.AND P1, PT, |R23|, 6.5827683646048100446e-37, PT ;  /* 0x036000001700780b */ /* 0x000fce0003f2e200 */
[----:B------:R-:W-:-:S08]  /*0210*/  DFMA R6, R4, -R6, R22 ;  /* 0x800000060406722b */ /* 0x000fd00000000016 */
[----:B------:R-:W-:-:S10]  /*0220*/  DFMA R4, R2, R6, R4 ;  /* 0x000000060204722b */ /* 0x000fd40000000004 */
[----:B------:R-:W-:-:S05]  /*0230*/  FFMA R2, RZ, UR4, R5 ;  /* 0x00000004ff027c23 */ /* 0x000fca0008000005 */
[----:B------:R-:W-:-:S13]  /*0240*/  FSETP.GT.AND P0, PT, |R2|, 1.469367938527859385e-39, PT ;  /* 0x001000000200780b */ /* 0x000fda0003f04200 */
[----:B------:R-:W-:Y:S05]  /*0250*/  @P0 BRA P1, `(.L_x_1) ;  /* 0x0000000000240947 */ /* 0x000fea0000800000 */
[----:B------:R-:W0:Y:S01]  /*0260*/  LDCU.64 UR4, c[0x0][0x3c0] ;  /* 0x00007800ff0477ac */ /* 0x000e220008000a00 */
[----:B------:R-:W-:Y:S01]  /*0270*/  IMAD.MOV.U32 R12, RZ, RZ, R22 ;  /* 0x000000ffff0c7224 */ /* 0x000fe200078e0016 */
[----:B------:R-:W-:Y:S01]  /*0280*/  MOV R6, 0x2d0 ;  /* 0x000002d000067802 */ /* 0x000fe20000000f00 */
[----:B------:R-:W-:Y:S02]  /*0290*/  IMAD.MOV.U32 R11, RZ, RZ, R23 ;  /* 0x000000ffff0b7224 */ /* 0x000fe400078e0017 */
[----:B0-----:R-:W-:Y:S01]  /*02a0*/  IMAD.U32 R30, RZ, RZ, UR4 ;  /* 0x00000004ff1e7e24 */ /* 0x001fe2000f8e00ff */
[----:B------:R-:W-:-:S07]  /*02b0*/  MOV R31, UR5 ;  /* 0x00000005001f7c02 */ /* 0x000fce0008000f00 */
[----:B-----5:R-:W-:Y:S05]  /*02c0*/  CALL.REL.NOINC `($__internal_0_$__cuda_sm20_div_rn_f64_full) ;  /* 0x0000002400547944 */ /* 0x020fea0003c00000 */
[----:B------:R-:W-:Y:S02]  /*02d0*/  IMAD.MOV.U32 R4, RZ, RZ, R12 ;  /* 0x000000ffff047224 */ /* 0x000fe400078e000c */
[----:B------:R-:W-:-:S07]  /*02e0*/  IMAD.MOV.U32 R5, RZ, RZ, R11 ;  /* 0x000000ffff057224 */ /* 0x000fce00078e000b */
.L_x_1:
[----:B------:R-:W-:Y:S05]  /*02f0*/  BSYNC.RECONVERGENT B1 ;  /* 0x0000000000017941 */ /* 0x000fea0003800200 */
.L_x_0:
[----:B------:R-:W0:Y:S01]  /*0300*/  LDCU UR4, c[0x0][0x3cc] ;  /* 0x00007980ff0477ac */ /* 0x000e220008000800 */
[----:B------:R-:W1:Y:S01]  /*0310*/  LDC.64 R8, c[0x0][0x3c8] ;  /* 0x0000f200ff087b82 */ /* 0x000e620000000a00 */
[----:B------:R-:W-:Y:S01]  /*0320*/  MOV R2, 0x1 ;  /* 0x0000000100027802 */ /* 0x000fe20000000f00 */
[----:B------:R-:W-:Y:S01]  /*0330*/  BSSY.RECONVERGENT B1, `(.L_x_2) ;  /* 0x0000019000017945 */ /* 0x000fe20003800200 */
[----:B-----5:R-:W-:Y:S01]  /*0340*/  FSETP.GEU.AND P1, PT, |R21|, 6.5827683646048100446e-37, PT ;  /* 0x036000001500780b */ /* 0x020fe20003f2e200 */
[----:B0-----:R-:W1:Y:S03]  /*0350*/  MUFU.RCP64H R3, UR4 ;  /* 0x0000000400037d08 */ /* 0x001e660008001800 */
[----:B-1----:R-:W-:-:S08]  /*0360*/  DFMA R6, R2, -R8, 1 ;  /* 0x3ff000000206742b */ /* 0x002fd00000000808 */
[----:B------:R-:W-:-:S08]  /*0370*/  DFMA R6, R6, R6, R6 ;  /* 0x000000060606722b */ /* 0x000fd00000000006 */
[----:B------:R-:W-:-:S08]  /*0380*/  DFMA R6, R2, R6, R2 ;  /* 0x000000060206722b */ /* 0x000fd00000000002 */
[----:B------:R-:W-:-:S08]  /*0390*/  DFMA R2, R6, -R8, 1 ;  /* 0x3ff000000602742b */ /* 0x000fd00000000808 */
[----:B------:R-:W-:-:S08]  /*03a0*/  DFMA R2, R6, R2, R6 ;  /* 0x000000020602722b */ /* 0x000fd00000000006 */
[----:B------:R-:W-:-:S08]  /*03b0*/  DMUL R6, R20, R2 ;  /* 0x0000000214067228 */ /* 0x000fd00000000000 */
[----:B------:R-:W-:-:S08]  /*03c0*/  DFMA R8, R6, -R8, R20 ;  /* 0x800000080608722b */ /* 0x000fd00000000014 */
[----:B------:R-:W-:Y:S02]  /*03d0*/  DFMA R2, R2, R8, R6 ;  /* 0x000000080202722b */ /* 0x000fe40000000006 */
[----:B------:R-:W-:-:S06]  /*03e0*/  DADD R6, R4, -0.5 ;  /* 0xbfe0000004067429 */ /* 0x000fcc0000000000 */
[----:B------:R0:W1:Y:S02]  /*03f0*/  F2I.F64.FLOOR R25, R6 ;  /* 0x0000000600197311 */ /* 0x0000640000305100 */
[----:B------:R-:W-:-:S05]  /*0400*/  FFMA R8, RZ, UR4, R3 ;  /* 0x00000004ff087c23 */ /* 0x000fca0008000003 */
[----:B------:R-:W-:-:S13]  /*0410*/  FSETP.GT.AND P0, PT, |R8|, 1.469367938527859385e-39, PT ;  /* 0x001000000800780b */ /* 0x000fda0003f04200 */
[----:B01----:R-:W-:Y:S05]  /*0420*/  @P0 BRA P1, `(.L_x_3) ;  /* 0x0000000000240947 */ /* 0x003fea0000800000 */
[----:B------:R-:W0:Y:S01]  /*0430*/  LDCU.64 UR4, c[0x0][0x3c8] ;  /* 0x00007900ff0477ac */ /* 0x000e220008000a00 */
[----:B------:R-:W-:Y:S01]  /*0440*/  IMAD.MOV.U32 R12, RZ, RZ, R20 ;  /* 0x000000ffff0c7224 */ /* 0x000fe200078e0014 */
[----:B------:R-:W-:Y:S02]  /*0450*/  MOV R11, R21 ;  /* 0x00000015000b7202 */ /* 0x000fe40000000f00 */
[----:B------:R-:W-:Y:S01]  /*0460*/  MOV R6, 0x4a0 ;  /* 0x000004a000067802 */ /* 0x000fe20000000f00 */
[----:B0-----:R-:W-:Y:S02]  /*0470*/  IMAD.U32 R30, RZ, RZ, UR4 ;  /* 0x00000004ff1e7e24 */ /* 0x001fe4000f8e00ff */
[----:B------:R-:W-:-:S07]  /*0480*/  IMAD.U32 R31, RZ, RZ, UR5 ;  /* 0x00000005ff1f7e24 */ /* 0x000fce000f8e00ff */
[----:B------:R-:W-:Y:S05]  /*0490*/  CALL.REL.NOINC `($__internal_0_$__cuda_sm20_div_rn_f64_full) ;  /* 0x0000002000e07944 */ /* 0x000fea0003c00000 */
[----:B------:R-:W-:Y:S02]  /*04a0*/  IMAD.MOV.U32 R2, RZ, RZ, R12 ;  /* 0x000000ffff027224 */ /* 0x000fe400078e000c */
[----:B------:R-:W-:-:S07]  /*04b0*/  IMAD.MOV.U32 R3, RZ, RZ, R11 ;  /* 0x000000ffff037224 */ /* 0x000fce00078e000b */
.L_x_3:
[----:B------:R-:W-:Y:S05]  /*04c0*/  BSYNC.RECONVERGENT B1 ;  /* 0x0000000000017941 */ /* 0x000fea0003800200 */
.L_x_2:
[----:B------:R-:W0:Y:S01]  /*04d0*/  LDCU UR5, c[0x0][0x3b4] ;  /* 0x00007680ff0577ac */ /* 0x000e220008000800 */
[----:B------:R-:W0:Y:S01]  /*04e0*/  F2I.F64.FLOOR R34, R2 ;  /* 0x0000000200227311 */ /* 0x000e220000305100 */
[----:B------:R-:W-:Y:S01]  /*04f0*/  ISETP.GT.AND P0, PT, R25, -0x1, PT ;  /* 0xffffffff1900780c */ /* 0x000fe20003f04270 */
[----:B------:R-:W-:Y:S01]  /*0500*/  BSSY.RECONVERGENT B1, `(.L_x_4) ;  /* 0x00000fd000017945 */ /* 0x000fe20003800200 */
[----:B0-----:R-:W-:-:S04]  /*0510*/  IMAD R9, R34, UR5, R25 ;  /* 0x0000000522097c24 */ /* 0x001fc8000f8e0219 */
[C---:B------:R-:W-:Y:S02]  /*0520*/  VIADD R7, R9.reuse, 0x1 ;  /* 0x0000000109077836 */ /* 0x040fe40000000000 */
[----:B------:R-:W-:-:S03]  /*0530*/  VIADD R9, R9, 0x2 ;  /* 0x0000000209097836 */ /* 0x000fc60000000000 */
[----:B------:R-:W-:-:S05]  /*0540*/  IADD3 R8, PT, PT, R7, UR5, RZ ;  /* 0x0000000507087c10 */ /* 0x000fca000fffe0ff */
[----:B------:R-:W-:Y:S01]  /*0550*/  VIADD R10, R8, 0x1 ;  /* 0x00000001080a7836 */ /* 0x000fe20000000000 */
[----:B------:R-:W-:Y:S06]  /*0560*/  @P0 BRA `(.L_x_5) ;  /* 0x0000000000fc0947 */ /* 0x000fec0003800000 */
[----:B------:R-:W0:Y:S01]  /*0570*/  LDCU UR4, c[0x0][0x3cc] ;  /* 0x00007980ff0477ac */ /* 0x000e220008000800 */
[----:B------:R-:W1:Y:S01]  /*0580*/  LDC.64 R14, c[0x0][0x3c8] ;  /* 0x0000f200ff0e7b82 */ /* 0x000e620000000a00 */
[----:B------:R-:W-:Y:S01]  /*0590*/  IMAD.MOV.U32 R6, RZ, RZ, 0x1 ;  /* 0x00000001ff067424 */ /* 0x000fe200078e00ff */
[----:B------:R-:W2:Y:S01]  /*05a0*/  I2F.F64 R34, R34 ;  /* 0x0000002200227312 */ /* 0x000ea20000201c00 */
[----:B------:R-:W-:Y:S07]  /*05b0*/  BSSY.RECONVERGENT B2, `(.L_x_6) ;  /* 0x0000018000027945 */ /* 0x000fee0003800200 */
[----:B0-----:R-:W1:Y:S02]  /*05c0*/  MUFU.RCP64H R7, UR4 ;  /* 0x0000000400077d08 */ /* 0x001e640008001800 */
[----:B-1----:R-:W-:-:S08]  /*05d0*/  DFMA R12, R6, -R14, 1 ;  /* 0x3ff00000060c742b */ /* 0x002fd0000000080e */
[----:B------:R-:W-:-:S08]  /*05e0*/  DFMA R12, R12, R12, R12 ;  /* 0x0000000c0c0c722b */ /* 0x000fd0000000000c */
[----:B------:R-:W-:Y:S02]  /*05f0*/  DFMA R16, R6, R12, R6 ;  /* 0x0000000c0610722b */ /* 0x000fe40000000006 */
[----:B--2---:R-:W-:-:S06]  /*0600*/  DFMA R6, R34, R14, R14 ;  /* 0x0000000e2206722b */ /* 0x004fcc000000000e */
[----:B------:R-:W-:Y:S02]  /*0610*/  DFMA R18, R16, -R14, 1 ;  /* 0x3ff000001012742b */ /* 0x000fe4000000080e */
[----:B------:R-:W-:-:S06]  /*0620*/  DADD R12, -R20, R6 ;  /* 0x00000000140c7229 */ /* 0x000fcc0000000106 */
[----:B------:R-:W-:-:S04]  /*0630*/  DFMA R18, R16, R18, R16 ;  /* 0x000000121012722b */ /* 0x000fc80000000010 */
[----:B------:R-:W-:-:S04]  /*0640*/  FSETP.GEU.AND P1, PT, |R13|, 6.5827683646048100446e-37, PT ;  /* 0x036000000d00780b */ /* 0x000fc80003f2e200 */
[----:B------:R-:W-:-:S08]  /*0650*/  DMUL R32, R18, R12 ;  /* 0x0000000c12207228 */ /* 0x000fd00000000000 */
[----:B------:R-:W-:-:S08]  /*0660*/  DFMA R6, R32, -R14, R12 ;  /* 0x8000000e2006722b */ /* 0x000fd0000000000c */
[----:B------:R-:W-:-:S10]  /*0670*/  DFMA R32, R18, R6, R32 ;  /* 0x000000061220722b */ /* 0x000fd40000000020 */
[----:B------:R-:W-:-:S05]  /*0680*/  FFMA R6, RZ, UR4, R33 ;  /* 0x00000004ff067c23 */ /* 0x000fca0008000021 */
[----:B------:R-:W-:-:S13]  /*0690*/  FSETP.GT.AND P0, PT, |R6|, 1.469367938527859385e-39, PT ;  /* 0x001000000600780b */ /* 0x000fda0003f04200 */
[----:B------:R-:W-:Y:S05]  /*06a0*/  @P0 BRA P1, `(.L_x_7) ;  /* 0x0000000000200947 */ /* 0x000fea0000800000 */
[----:B------:R-:W0:Y:S01]  /*06b0*/  LDCU.64 UR8, c[0x0][0x3c8] ;  /* 0x00007900ff0877ac */ /* 0x000e220008000a00 */
[----:B------:R-:W-:Y:S02]  /*06c0*/  MOV R11, R13 ;  /* 0x0000000d000b7202 */ /* 0x000fe40000000f00 */
[----:B------:R-:W-:Y:S01]  /*06d0*/  MOV R6, 0x710 ;  /* 0x0000071000067802 */ /* 0x000fe20000000f00 */
[----:B0-----:R-:W-:Y:S02]  /*06e0*/  IMAD.U32 R30, RZ, RZ, UR8 ;  /* 0x00000008ff1e7e24 */ /* 0x001fe4000f8e00ff */
[----:B------:R-:W-:-:S07]  /*06f0*/  IMAD.U32 R31, RZ, RZ, UR9 ;  /* 0x00000009ff1f7e24 */ /* 0x000fce000f8e00ff */
[----:B------:R-:W-:Y:S05]  /*0700*/  CALL.REL.NOINC `($__internal_0_$__cuda_sm20_div_rn_f64_full) ;  /* 0x0000002000447944 */ /* 0x000fea0003c00000 */
[----:B------:R-:W-:Y:S01]  /*0710*/  IMAD.MOV.U32 R32, RZ, RZ, R12 ;  /* 0x000000ffff207224 */ /* 0x000fe200078e000c */
[----:B------:R-:W-:-:S07]  /*0720*/  MOV R33, R11 ;  /* 0x0000000b00217202 */ /* 0x000fce0000000f00 */
.L_x_7:
[----:B------:R-:W-:Y:S05]  /*0730*/  BSYNC.RECONVERGENT B2 ;  /* 0x0000000000027941 */ /* 0x000fea0003800200 */
.L_x_6:
[----:B------:R-:W0:Y:S01]  /*0740*/  LDCU UR4, c[0x0][0x3cc] ;  /* 0x00007980ff0477ac */ /* 0x000e220008000800 */
[----:B------:R-:W1:Y:S01]  /*0750*/  LDC.64 R6, c[0x0][0x3c8] ;  /* 0x0000f200ff067b82 */ /* 0x000e620000000a00 */
[----:B------:R-:W-:Y:S01]  /*0760*/  IMAD.MOV.U32 R12, RZ, RZ, 0x1 ;  /* 0x00000001ff0c7424 */ /* 0x000fe200078e00ff */
[----:B------:R-:W-:Y:S01]  /*0770*/  BSSY.RECONVERGENT B2, `(.L_x_8) ;  /* 0x0000017000027945 */ /* 0x000fe20003800200 */
[----:B0-----:R-:W0:Y:S01]  /*0780*/  MUFU.RCP64H R13, UR4 ;  /* 0x00000004000d7d08 */ /* 0x001e220008001800 */
[----:B-1----:R-:W-:-:S03]  /*0790*/  DFMA R34, -R34, R6, R20 ;  /* 0x000000062222722b */ /* 0x002fc60000000114 */
[----:B0-----:R-:W-:-:S07]  /*07a0*/  DFMA R14, R12, -R6, 1 ;  /* 0x3ff000000c0e742b */ /* 0x001fce0000000806 */
[----:B------:R-:W-:Y:S01]  /*07b0*/  FSETP.GEU.AND P1, PT, |R35|, 6.5827683646048100446e-37, PT ;  /* 0x036000002300780b */ /* 0x000fe20003f2e200 */
[----:B------:R-:W-:-:S08]  /*07c0*/  DFMA R14, R14, R14, R14 ;  /* 0x0000000e0e0e722b */ /* 0x000fd0000000000e */
[----:B------:R-:W-:-:S08]  /*07d0*/  DFMA R14, R12, R14, R12 ;  /* 0x0000000e0c0e722b */ /* 0x000fd0000000000c */
[----:B------:R-:W-:-:S08]  /*07e0*/  DFMA R12, R14, -R6, 1 ;  /* 0x3ff000000e0c742b */ /* 0x000fd00000000806 */
[----:B------:R-:W-:-:S08]  /*07f0*/  DFMA R14, R14, R12, R14 ;  /* 0x0000000c0e0e722b */ /* 0x000fd0000000000e */
[----:B------:R-:W-:-:S08]  /*0800*/  DMUL R12, R14, R34 ;  /* 0x000000220e0c7228 */ /* 0x000fd00000000000 */
[----:B------:R-:W-:-:S08]  /*0810*/  DFMA R6, R12, -R6, R34 ;  /* 0x800000060c06722b */ /* 0x000fd00000000022 */
[----:B------:R-:W-:-:S10]  /*0820*/  DFMA R12, R14, R6, R12 ;  /* 0x000000060e0c722b */ /* 0x000fd4000000000c */
[----:B------:R-:W-:-:S05]  /*0830*/  FFMA R6, RZ, UR4, R13 ;  /* 0x00000004ff067c23 */ /* 0x000fca000800000d */
[----:B------:R-:W-:-:S13]  /*0840*/  FSETP.GT.AND P0, PT, |R6|, 1.469367938527859385e-39, PT ;  /* 0x001000000600780b */ /* 0x000fda0003f04200 */
[----:B------:R-:W-:Y:S05]  /*0850*/  @P0 BRA P1, `(.L_x_9) ;  /* 0x0000000000200947 */ /* 0x000fea0000800000 */
[----:B------:R-:W0:Y:S01]  /*0860*/  LDCU.64 UR8, c[0x0][0x3c8] ;  /* 0x00007900ff0877ac */ /* 0x000e220008000a00 */
[----:B------:R-:W-:Y:S01]  /*0870*/  IMAD.MOV.U32 R12, RZ, RZ, R34 ;  /* 0x000000ffff0c7224 */ /* 0x000fe200078e0022 */
[----:B------:R-:W-:Y:S02]  /*0880*/  MOV R11, R35 ;  /* 0x00000023000b7202 */ /* 0x000fe40000000f00 */
[----:B------:R-:W-:Y:S01]  /*0890*/  MOV R6, 0x8d0 ;  /* 0x000008d000067802 */ /* 0x000fe20000000f00 */
[----:B0-----:R-:W-:Y:S02]  /*08a0*/  IMAD.U32 R30, RZ, RZ, UR8 ;  /* 0x00000008ff1e7e24 */ /* 0x001fe4000f8e00ff */
[----:B------:R-:W-:-:S07]  /*08b0*/  IMAD.U32 R31, RZ, RZ, UR9 ;  /* 0x00000009ff1f7e24 */ /* 0x000fce000f8e00ff */
[----:B------:R-:W-:Y:S05]  /*08c0*/  CALL.REL.NOINC `($__internal_0_$__cuda_sm20_div_rn_f64_full) ;  /* 0x0000001c00d47944 */ /* 0x000fea0003c00000 */
[----:B------:R-:W-:-:S07]  /*08d0*/  MOV R13, R11 ;  /* 0x0000000b000d7202 */ /* 0x000fce0000000f00 */
.L_x_9:
[----:B------:R-:W-:Y:S05]  /*08e0*/  BSYNC.RECONVERGENT B2 ;  /* 0x0000000000027941 */ /* 0x000fea0003800200 */
.L_x_8:
[----:B------:R-:W-:Y:S02]  /*08f0*/  HFMA2 R7, -RZ, RZ, 0, 5.9604644775390625e-08 ;  /* 0x00000001ff077431 */ /* 0x000fe400000001ff */
[----:B------:R-:W-:Y:S01]  /*0900*/  IMAD.MOV.U32 R14, RZ, RZ, R12 ;  /* 0x000000ffff0e7224 */ /* 0x000fe200078e000c */
[----:B------:R-:W-:Y:S01]  /*0910*/  CS2R R18, SRZ ;  /* 0x0000000000127805 */ /* 0x000fe2000001ff00 */
[----:B------:R-:W-:Y:S01]  /*0920*/  IMAD.MOV.U32 R15, RZ, RZ, R13 ;  /* 0x000000ffff0f7224 */ /* 0x000fe200078e000d */
[----:B------:R-:W-:Y:S01]  /*0930*/  CS2R R24, SRZ ;  /* 0x0000000000187805 */ /* 0x000fe2000001ff00 */
[----:B------:R-:W-:Y:S01]  /*0940*/  IMAD.MOV.U32 R8, RZ, RZ, 0x1 ;  /* 0x00000001ff087424 */ /* 0x000fe200078e00ff */
[----:B------:R-:W-:Y:S06]  /*0950*/  BRA `(.L_x_10) ;  /* 0x0000000800dc7947 */ /* 0x000fec0003800000 */
.L_x_5:
[----:B------:R-:W-:-:S06]  /*0960*/  UIADD3 UR4, UPT, UPT, UR5, -0x1, URZ ;  /* 0xffffffff05047890 */ /* 0x000fcc000fffe0ff */
[----:B------:R-:W-:-:S13]  /*0970*/  ISETP.GE.AND P0, PT, R25, UR4, PT ;  /* 0x0000000419007c0c */ /* 0x000fda000bf06270 */
[----:B------:R-:W-:Y:S05]  /*0980*/  @!P0 BRA `(.L_x_11) ;  /* 0x0000000000f48947 */ /* 0x000fea0003800000 */
        /* <DEDUP_REMOVED lines=26> */
[----:B------:R-:W-:Y:S01]  /*0b30*/  MOV R18, R12 ;  /* 0x0000000c00127202 */ /* 0x000fe20000000f00 */
[----:B------:R-:W-:-:S07]  /*0b40*/  IMAD.MOV.U32 R19, RZ, RZ, R11 ;  /* 0x000000ffff137224 */ /* 0x000fce00078e000b */
.L_x_13:
[----:B------:R-:W-:Y:S05]  /*0b50*/  BSYNC.RECONVERGENT B2 ;  /* 0x0000000000027941 */ /* 0x000fea0003800200 */
.L_x_12:
[----:B------:R-:W0:Y:S01]  /*0b60*/  LDCU UR4, c[0x0][0x3cc] ;  /* 0x00007980ff0477ac */ /* 0x000e220008000800 */
[----:B------:R-:W1:Y:S01]  /*0b70*/  LDC.64 R10, c[0x0][0x3c8] ;  /* 0x0000f200ff0a7b82 */ /* 0x000e620000000a00 */
[----:B------:R-:W-:Y:S01]  /*0b80*/  IMAD.MOV.U32 R12, RZ, RZ, 0x1 ;  /* 0x00000001ff0c7424 */ /* 0x000fe200078e00ff */
[----:B------:R-:W-:Y:S01]  /*0b90*/  BSSY.RECONVERGENT B2, `(.L_x_14) ;  /* 0x0000017000027945 */ /* 0x000fe20003800200 */
[----:B0-----:R-:W1:Y:S04]  /*0ba0*/  MUFU.RCP64H R13, UR4 ;  /* 0x00000004000d7d08 */ /* 0x001e680008001800 */
[----:B-1----:R-:W-:-:S08]  /*0bb0*/  DFMA R14, R12, -R10, 1 ;  /* 0x3ff000000c0e742b */ /* 0x002fd0000000080a */
[----:B------:R-:W-:-:S08]  /*0bc0*/  DFMA R14, R14, R14, R14 ;  /* 0x0000000e0e0e722b */ /* 0x000fd0000000000e */
[----:B------:R-:W-:Y:S02]  /*0bd0*/  DFMA R14, R12, R14, R12 ;  /* 0x0000000e0c0e722b */ /* 0x000fe4000000000c */
[----:B------:R-:W-:-:S06]  /*0be0*/  DFMA R12, -R34, R10, R20 ;  /* 0x0000000a220c722b */ /* 0x000fcc0000000114 */
[----:B------:R-:W-:-:S04]  /*0bf0*/  DFMA R16, R14, -R10, 1 ;  /* 0x3ff000000e10742b */ /* 0x000fc8000000080a */
[----:B------:R-:W-:-:S04]  /*0c00*/  FSETP.GEU.AND P1, PT, |R13|, 6.5827683646048100446e-37, PT ;  /* 0x036000000d00780b */ /* 0x000fc80003f2e200 */
        /* <DEDUP_REMOVED lines=15> */
.L_x_15:
[----:B------:R-:W-:Y:S05]  /*0d00*/  BSYNC.RECONVERGENT B2 ;  /* 0x0000000000027941 */ /* 0x000fea0003800200 */
.L_x_14:
[----:B------:R-:W-:Y:S02]  /*0d10*/  HFMA2 R10, -RZ, RZ, 0, 5.9604644775390625e-08 ;  /* 0x00000001ff0a7431 */ /* 0x000fe400000001ff */
[----:B------:R-:W-:Y:S01]  /*0d20*/  IMAD.MOV.U32 R9, RZ, RZ, 0x1 ;  /* 0x00000001ff097424 */ /* 0x000fe200078e00ff */
[----:B------:R-:W-:Y:S02]  /*0d30*/  CS2R R32, SRZ ;  /* 0x0000000000207805 */ /* 0x000fe4000001ff00 */
[----:B------:R-:W-:Y:S01]  /*0d40*/  CS2R R14, SRZ ;  /* 0x00000000000e7805 */ /* 0x000fe2000001ff00 */
[----:B------:R-:W-:Y:S06]  /*0d50*/  BRA `(.L_x_10) ;  /* 0x0000000400dc7947 */ /* 0x000fec0003800000 */
.L_x_11:
[----:B------:R-:W0:Y:S01]  /*0d60*/  LDC.64 R28, c[0x0][0x3c0] ;  /* 0x0000f000ff1c7b82 */ /* 0x000e220000000a00 */
[----:B------:R-:W-:Y:S01]  /*0d70*/  IMAD.MOV.U32 R14, RZ, RZ, 0x1 ;  /* 0x00000001ff0e7424 */ /* 0x000fe200078e00ff */
[----:B------:R-:W1:Y:S01]  /*0d80*/  I2F.F64.U32 R24, R25 ;  /* 0x0000001900187312 */ /* 0x000e620000201800 */
[----:B------:R-:W-:Y:S01]  /*0d90*/  VIADD R6, R34, 0x1 ;  /* 0x0000000122067836 */ /* 0x000fe20000000000 */
[----:B------:R-:W-:Y:S04]  /*0da0*/  BSSY.RECONVERGENT B2, `(.L_x_16) ;  /* 0x000001c000027945 */ /* 0x000fe80003800200 */
[----:B------:R-:W2:Y:S02]  /*0db0*/  LDC.64 R18, c[0x0][0x3c8] ;  /* 0x0000f200ff127b82 */ /* 0x000ea40000000a00 */
[----:B------:R-:W3:Y:S01]  /*0dc0*/  I2F.F64 R12, R6 ;  /* 0x00000006000c7312 */ /* 0x000ee20000201c00 */
[----:B-1----:R-:W-:-:S08]  /*0dd0*/  DADD R32, R24, 1.5 ;  /* 0x3ff8000018207429 */ /* 0x002fd00000000000 */
[----:B0-----:R-:W-:Y:S02]  /*0de0*/  DFMA R32, R32, R28, -R22 ;  /* 0x0000001c2020722b */ /* 0x001fe40000000816 */
[-C--:B--2---:R-:W-:Y:S02]  /*0df0*/  DMUL R16, R28, R18.reuse ;  /* 0x000000121c107228 */ /* 0x084fe40000000000 */
[----:B---3--:R-:W-:-:S04]  /*0e00*/  DFMA R18, R12, R18, -R20 ;  /* 0x000000120c12722b */ /* 0x008fc80000000814 */
[----:B------:R-:W0:Y:S02]  /*0e10*/  MUFU.RCP64H R15, R17 ;  /* 0x00000011000f7308 */ /* 0x000e240000001800 */
[----:B0-----:R-:W-:-:S08]  /*0e20*/  DFMA R26, -R16, R14, 1 ;  /* 0x3ff00000101a742b */ /* 0x001fd0000000010e */
[----:B------:R-:W-:-:S08]  /*0e30*/  DFMA R26, R26, R26, R26 ;  /* 0x0000001a1a1a722b */ /* 0x000fd0000000001a */
[----:B------:R-:W-:Y:S02]  /*0e40*/  DFMA R26, R14, R26, R14 ;  /* 0x0000001a0e1a722b */ /* 0x000fe4000000000e */
[----:B------:R-:W-:-:S06]  /*0e50*/  DMUL R14, R32, R18 ;  /* 0x00000012200e7228 */ /* 0x000fcc0000000000 */
[----:B------:R-:W-:-:S04]  /*0e60*/  DFMA R12, -R16, R26, 1 ;  /* 0x3ff00000100c742b */ /* 0x000fc8000000011a */
[----:B------:R-:W-:-:S04]  /*0e70*/  FSETP.GEU.AND P1, PT, |R15|, 6.5827683646048100446e-37, PT ;  /* 0x036000000f00780b */ /* 0x000fc80003f2e200 */
[----:B------:R-:W-:-:S08]  /*0e80*/  DFMA R12, R26, R12, R26 ;  /* 0x0000000c1a0c722b */ /* 0x000fd0000000001a */
[----:B------:R-:W-:-:S08]  /*0e90*/  DMUL R26, R14, R12 ;  /* 0x0000000c0e1a7228 */ /* 0x000fd00000000000 */
[----:B------:R-:W-:-:S08]  /*0ea0*/  DFMA R28, -R16, R26, R14 ;  /* 0x0000001a101c722b */ /* 0x000fd0000000010e */
[----:B------:R-:W-:-:S10]  /*0eb0*/  DFMA R12, R12, R28, R26 ;  /* 0x0000001c0c0c722b */ /* 0x000fd4000000001a */
[----:B------:R-:W-:-:S05]  /*0ec0*/  FFMA R6, RZ, R17, R13 ;  /* 0x00000011ff067223 */ /* 0x000fca000000000d */
[----:B------:R-:W-:-:S13]  /*0ed0*/  FSETP.GT.AND P0, PT, |R6|, 1.469367938527859385e-39, PT ;  /* 0x001000000600780b */ /* 0x000fda0003f04200 */
[----:B------:R-:W-:Y:S05]  /*0ee0*/  @P0 BRA P1, `(.L_x_17) ;  /* 0x00000000001c0947 */ /* 0x000fea0000800000 */
[----:B------:R-:W-:Y:S01]  /*0ef0*/  MOV R12, R14 ;  /* 0x0000000e000c7202 */ /* 0x000fe20000000f00 */
[----:B------:R-:W-:Y:S01]  /*0f00*/  IMAD.MOV.U32 R11, RZ, RZ, R15 ;  /* 0x000000ffff0b7224 */ /* 0x000fe200078e000f */
[----:B------:R-:W-:Y:S01]  /*0f10*/  MOV R31, R17 ;  /* 0x00000011001f7202 */ /* 0x000fe20000000f00 */
[----:B------:R-:W-:Y:S01]  /*0f20*/  IMAD.MOV.U32 R30, RZ, RZ, R16 ;  /* 0x000000ffff1e7224 */ /* 0x000fe200078e0010 */
[----:B------:R-:W-:-:S07]  /*0f30*/  MOV R6, 0xf50 ;  /* 0x00000f5000067802 */ /* 0x000fce0000000f00 */
[----:B------:R-:W-:Y:S05]  /*0f40*/  CALL.REL.NOINC `($__internal_0_$__cuda_sm20_div_rn_f64_full) ;  /* 0x0000001800347944 */ /* 0x000fea0003c00000 */
[----:B------:R-:W-:-:S07]  /*0f50*/  IMAD.MOV.U32 R13, RZ, RZ, R11 ;  /* 0x000000ffff0d7224 */ /* 0x000fce00078e000b */
.L_x_17:
[----:B------:R-:W-:Y:S05]  /*0f60*/  BSYNC.RECONVERGENT B2 ;  /* 0x0000000000027941 */ /* 0x000fea0003800200 */
.L_x_16:
[----:B------:R-:W0:Y:S01]  /*0f70*/  MUFU.RCP64H R15, R17 ;  /* 0x00000011000f7308 */ /* 0x000e220000001800 */
[----:B------:R-:W-:Y:S01]  /*0f80*/  IMAD.MOV.U32 R14, RZ, RZ, 0x1 ;  /* 0x00000001ff0e7424 */ /* 0x000fe200078e00ff */
[----:B------:R-:W1:Y:S01]  /*0f90*/  LDCU.64 UR8, c[0x0][0x3c0] ;  /* 0x00007800ff0877ac */ /* 0x000e620008000a00 */
[----:B------:R-:W-:Y:S01]  /*0fa0*/  DADD R24, R24, 0.5 ;  /* 0x3fe0000018187429 */ /* 0x000fe20000000000 */
[----:B------:R-:W-:Y:S03]  /*0fb0*/  BSSY.RECONVERGENT B2, `(.L_x_18) ;  /* 0x0000019000027945 */ /* 0x000fe60003800200 */
[----:B0-----:R-:W-:-:S04]  /*0fc0*/  DFMA R26, -R16, R14, 1 ;  /* 0x3ff00000101a742b */ /* 0x001fc8000000010e */
[----:B-1----:R-:W-:-:S04]  /*0fd0*/  DFMA R24, -R24, UR8, R22 ;  /* 0x0000000818187c2b */ /* 0x002fc80008000116 */
        /* <DEDUP_REMOVED lines=8> */
[----:B------:R-:W-:Y:S01]  /*1060*/  DFMA R14, R28, R18, R14 ;  /* 0x000000121c0e722b */ /* 0x000fe2000000000e */
[----:B------:R-:W-:Y:S01]  /*1070*/  MOV R18, R12 ;  /* 0x0000000c00127202 */ /* 0x000fe20000000f00 */
[----:B------:R-:W-:-:S08]  /*1080*/  IMAD.MOV.U32 R19, RZ, RZ, R13 ;  /* 0x000000ffff137224 */ /* 0x000fd000078e000d */
[----:B------:R-:W-:-:S05]  /*1090*/  FFMA R6, RZ, R17, R15 ;  /* 0x00000011ff067223 */ /* 0x000fca000000000f */
[----:B------:R-:W-:-:S13]  /*10a0*/  FSETP.GT.AND P0, PT, |R6|, 1.469367938527859385e-39, PT ;  /* 0x001000000600780b */ /* 0x000fda0003f04200 */
[----:B------:R-:W-:Y:S05]  /*10b0*/  @P0 BRA P1, `(.L_x_19) ;  /* 0x0000000000200947 */ /* 0x000fea0000800000 */
[----:B------:R-:W-:Y:S01]  /*10c0*/  IMAD.MOV.U32 R12, RZ, RZ, R26 ;  /* 0x000000ffff0c7224 */ /* 0x000fe200078e001a */
[----:B------:R-:W-:Y:S01]  /*10d0*/  MOV R11, R27 ;  /* 0x0000001b000b7202 */ /* 0x000fe20000000f00 */
[----:B------:R-:W-:Y:S01]  /*10e0*/  IMAD.MOV.U32 R30, RZ, RZ, R16 ;  /* 0x000000ffff1e7224 */ /* 0x000fe200078e0010 */
[----:B------:R-:W-:Y:S01]  /*10f0*/  MOV R6, 0x1120 ;  /* 0x0000112000067802 */ /* 0x000fe20000000f00 */
[----:B------:R-:W-:-:S07]  /*1100*/  IMAD.MOV.U32 R31, RZ, RZ, R17 ;  /* 0x000000ffff1f7224 */ /* 0x000fce00078e0011 */
[----:B------:R-:W-:Y:S05]  /*1110*/  CALL.REL.NOINC `($__internal_0_$__cuda_sm20_div_rn_f64_full) ;  /* 0x0000001400c07944 */ /* 0x000fea0003c00000 */
[----:B------:R-:W-:Y:S01]  /*1120*/  MOV R14, R12 ;  /* 0x0000000c000e7202 */ /* 0x000fe20000000f00 */
[----:B------:R-:W-:-:S07]  /*1130*/  IMAD.MOV.U32 R15, RZ, RZ, R11 ;  /* 0x000000ffff0f7224 */ /* 0x000fce00078e000b */
.L_x_19:
[----:B------:R-:W-:Y:S05]  /*1140*/  BSYNC.RECONVERGENT B2 ;  /* 0x0000000000027941 */ /* 0x000fea0003800200 */
.L_x_18:
[----:B------:R-:W0:Y:S01]  /*1150*/  MUFU.RCP64H R13, R17 ;  /* 0x00000011000d7308 */ /* 0x000e220000001800 */
[----:B------:R-:W-:Y:S01]  /*1160*/  IMAD.MOV.U32 R12, RZ, RZ, 0x1 ;  /* 0x00000001ff0c7424 */ /* 0x000fe200078e00ff */
[----:B------:R-:W1:Y:S01]  /*1170*/  LDCU.64 UR8, c[0x0][0x3c8] ;  /* 0x00007900ff0877ac */ /* 0x000e620008000a00 */
[----:B------:R-:W-:Y:S05]  /*1180*/  BSSY.RECONVERGENT B2, `(.L_x_20) ;  /* 0x0000019000027945 */ /* 0x000fea0003800200 */
[----:B------:R-:W1:Y:S01]  /*1190*/  I2F.F64 R26, R34 ;  /* 0x00000022001a7312 */ /* 0x000e620000201c00 */
[----:B0-----:R-:W-:Y:S02]  /*11a0*/  DFMA R28, -R16, R12, 1 ;  /* 0x3ff00000101c742b */ /* 0x001fe4000000010c */
[----:B-1----:R-:W-:-:S06]  /*11b0*/  DFMA R26, -R26, UR8, R20 ;  /* 0x000000081a1a7c2b */ /* 0x002fcc0008000114 */
        /* <DEDUP_REMOVED lines=20> */
[----:B------:R-:W-:-:S07]  /*1300*/  MOV R13, R11 ;  /* 0x0000000b000d7202 */ /* 0x000fce0000000f00 */
.L_x_21:
[----:B------:R-:W-:Y:S05]  /*1310*/  BSYNC.RECONVERGENT B2 ;  /* 0x0000000000027941 */ /* 0x000fea0003800200 */
.L_x_20:
[----:B------:R-:W0:Y:S01]  /*1320*/  MUFU.RCP64H R15, R17 ;  /* 0x00000011000f7308 */ /* 0x000e220000001800 */
[----:B------:R-:W-:Y:S01]  /*1330*/  IMAD.MOV.U32 R14, RZ, RZ, 0x1 ;  /* 0x00000001ff0e7424 */ /* 0x000fe200078e00ff */
[----:B------:R-:W-:Y:S01]  /*1340*/  DMUL R26, R24, R26 ;  /* 0x0000001a181a7228 */ /* 0x000fe20000000000 */
[----:B------:R-:W-:Y:S09]  /*1350*/  BSSY.RECONVERGENT B2, `(.L_x_10) ;  /* 0x0000017000027945 */ /* 0x000ff20003800200 */
[----:B------:R-:W-:Y:S01]  /*1360*/  FSETP.GEU.AND P1, PT, |R27|, 6.5827683646048100446e-37, PT ;  /* 0x036000001b00780b */ /* 0x000fe20003f2e200 */
[----:B0-----:R-:W-:-:S08]  /*1370*/  DFMA R28, -R16, R14, 1 ;  /* 0x3ff00000101c742b */ /* 0x001fd0000000010e */
[----:B------:R-:W-:-:S08]  /*1380*/  DFMA R28, R28, R28, R28 ;  /* 0x0000001c1c1c722b */ /* 0x000fd0000000001c */
[----:B------:R-:W-:-:S08]  /*1390*/  DFMA R28, R14, R28, R14 ;  /* 0x0000001c0e1c722b */ /* 0x000fd0000000000e */
[----:B------:R-:W-:-:S08]  /*13a0*/  DFMA R14, -R16, R28, 1 ;  /* 0x3ff00000100e742b */ /* 0x000fd0000000011c */
[----:B------:R-:W-:-:S08]  /*13b0*/  DFMA R28, R28, R14, R28 ;  /* 0x0000000e1c1c722b */ /* 0x000fd0000000001c */
[----:B------:R-:W-:-:S08]  /*13c0*/  DMUL R14, R28, R26 ;  /* 0x0000001a1c0e7228 */ /* 0x000fd00000000000 */
[----:B------:R-:W-:-:S08]  /*13d0*/  DFMA R24, -R16, R14, R26 ;  /* 0x0000000e1018722b */ /* 0x000fd0000000011a */
[----:B------:R-:W-:Y:S01]  /*13e0*/  DFMA R14, R28, R24, R14 ;  /* 0x000000181c0e722b */ /* 0x000fe2000000000e */
[----:B------:R-:W-:Y:S01]  /*13f0*/  IMAD.MOV.U32 R24, RZ, RZ, R12 ;  /* 0x000000ffff187224 */ /* 0x000fe200078e000c */
[----:B------:R-:W-:-:S08]  /*1400*/  MOV R25, R13 ;  /* 0x0000000d00197202 */ /* 0x000fd00000000f00 */
        /* <DEDUP_REMOVED lines=9> */
[----:B------:R-:W-:Y:S01]  /*14a0*/  IMAD.MOV.U32 R14, RZ, RZ, R12 ;  /* 0x000000ffff0e7224 */ /* 0x000fe200078e000c */
[----:B------:R-:W-:-:S07]  /*14b0*/  MOV R15, R11 ;  /* 0x0000000b000f7202 */ /* 0x000fce0000000f00 */
.L_x_22:
[----:B------:R-:W-:Y:S05]  /*14c0*/  BSYNC.RECONVERGENT B2 ;  /* 0x0000000000027941 */ /* 0x000fea0003800200 */
.L_x_10:
[----:B------:R-:W-:Y:S05]  /*14d0*/  BSYNC.RECONVERGENT B1 ;  /* 0x0000000000017941 */ /* 0x000fea0003800200 */
.L_x_4:
[----:B------:R-:W0:Y:S01]  /*14e0*/  LDC.64 R28, c[0x0][0x390] ;  /* 0x0000e400ff1c7b82 */ /* 0x000e220000000a00 */
[----:B------:R-:W1:Y:S01]  /*14f0*/  I2F.F64 R6, R7 ;  /* 0x0000000700067312 */ /* 0x000e620000201c00 */
[----:B------:R-:W-:Y:S01]  /*1500*/  DADD R38, R2, -0.5 ;  /* 0xbfe0000002267429 */ /* 0x000fe20000000000 */
[----:B------:R-:W-:Y:S05]  /*1510*/  BSSY.RECONVERGENT B1, `(.L_x_23) ;  /* 0x0000118000017945 */ /* 0x000fea0003800200 */
[----:B------:R-:W2:Y:S01]  /*1520*/  LDC.64 R30, c[0x0][0x398] ;  /* 0x0000e600ff1e7b82 */ /* 0x000ea20000000a00 */
[----:B------:R-:W3:Y:S07]  /*1530*/  I2F.F64 R26, R9 ;  /* 0x00000009001a7312 */ /* 0x000eee0000201c00 */
[----:B------:R-:W4:Y:S01]  /*1540*/  LDC.64 R12, c[0x0][0x3b0] ;  /* 0x0000ec00ff0c7b82 */ /* 0x000f220000000a00 */
[----:B------:R-:W5:Y:S01]  /*1550*/  I2F.F64 R34, R8 ;  /* 0x0000000800227312 */ /* 0x000f620000201c00 */
[----:B0-----:R-:W-:-:S07]  /*1560*/  IMAD.WIDE R28, R0, 0x8, R28 ;  /* 0x00000008001c7825 */ /* 0x001fce00078e021c */
[----:B------:R-:W-:Y:S01]  /*1570*/  I2F.F64 R10, R10 ;  /* 0x0000000a000a7312 */ /* 0x000fe20000201c00 */
[----:B-1----:R0:W-:Y:S01]  /*1580*/  STG.E.64 desc[UR6][R28.64], R6 ;  /* 0x000000061c007986 */ /* 0x0021e2000c101b06 */
[----:B--2---:R-:W-:-:S06]  /*1590*/  IMAD.WIDE R30, R0, 0x8, R30 ;  /* 0x00000008001e7825 */ /* 0x004fcc00078e021e */
[----:B------:R1:W-:Y:S01]  /*15a0*/  F2I.F64.FLOOR R16, R4 ;  /* 0x0000000400107311 */ /* 0x0003e20000305100 */
[----:B----4-:R-:W-:-:S07]  /*15b0*/  IMAD.WIDE R36, R12, 0x8, R28 ;  /* 0x000000080c247825 */ /* 0x010fce00078e021c */
[----:B------:R-:W2:Y:S01]  /*15c0*/  F2I.F64.FLOOR R38, R38 ;  /* 0x0000002600267311 */ /* 0x000ea20000305100 */
[C---:B------:R-:W-:Y:S01]  /*15d0*/  IMAD.WIDE R2, R12.reuse, 0x8, R30 ;  /* 0x000000080c027825 */ /* 0x040fe200078e021e */
[----:B---3--:R3:W-:Y:S03]  /*15e0*/  STG.E.64 desc[UR6][R36.64], R26 ;  /* 0x0000001a24007986 */ /* 0x0087e6000c101b06 */
[----:B------:R-:W-:-:S04]  /*15f0*/  IMAD.WIDE R40, R12, 0x8, R36 ;  /* 0x000000080c287825 */ /* 0x000fc800078e0224 */
[C---:B------:R-:W-:Y:S01]  /*1600*/  IMAD.WIDE R42, R12.reuse, 0x8, R2 ;  /* 0x000000080c2a7825 */ /* 0x040fe200078e0202 */
[----:B-----5:R3:W-:Y:S03]  /*1610*/  STG.E.64 desc[UR6][R40.64], R34 ;  /* 0x0000002228007986 */ /* 0x0207e6000c101b06 */
[----:B-1----:R-:W-:Y:S01]  /*1620*/  IMAD.WIDE R4, R12, 0x8, R40 ;  /* 0x000000080c047825 */ /* 0x002fe200078e0228 */
[----:B--2---:R-:W-:-:S03]  /*1630*/  ISETP.GT.AND P0, PT, R38, -0x1, PT ;  /* 0xffffffff2600780c */ /* 0x004fc60003f04270 */
[----:B------:R-:W-:Y:S01]  /*1640*/  IMAD.WIDE R44, R12, 0x8, R42 ;  /* 0x000000080c2c7825 */ /* 0x000fe200078e022a */
[----:B------:R3:W-:Y:S03]  /*1650*/  STG.E.64 desc[UR6][R4.64], R10 ;  /* 0x0000000a04007986 */ /* 0x0007e6000c101b06 */
[----:B------:R-:W-:Y:S01]  /*1660*/  IMAD R8, R38, R13, R38 ;  /* 0x0000000d26087224 */ /* 0x000fe200078e0226 */
[----:B------:R3:W-:Y:S01]  /*1670*/  STG.E.64 desc[UR6][R30.64], R18 ;  /* 0x000000121e007986 */ /* 0x0007e2000c101b06 */
[----:B------:R-:W-:-:S03]  /*1680*/  VIADD R17, R16, 0x1 ;  /* 0x0000000110117836 */ /* 0x000fc60000000000 */
[----:B------:R3:W-:Y:S01]  /*1690*/  STG.E.64 desc[UR6][R2.64], R32 ;  /* 0x0000002002007986 */ /* 0x0007e2000c101b06 */
[----:B------:R-:W-:-:S03]  /*16a0*/  IMAD.IADD R8, R8, 0x1, R17 ;  /* 0x0000000108087824 */ /* 0x000fc600078e0211 */
[----:B------:R3:W-:Y:S02]  /*16b0*/  STG.E.64 desc[UR6][R42.64], R24 ;  /* 0x000000182a007986 */ /* 0x0007e4000c101b06 */
[----:B------:R-:W-:Y:S02]  /*16c0*/  IADD3 R9, PT, PT, R8, R13, RZ ;  /* 0x0000000d08097210 */ /* 0x000fe40007ffe0ff */
[----:B------:R3:W-:Y:S03]  /*16d0*/  STG.E.64 desc[UR6][R44.64], R14 ;  /* 0x0000000e2c007986 */ /* 0x0007e6000c101b06 */
[C---:B0-----:R-:W-:Y:S02]  /*16e0*/  VIADD R7, R9.reuse, 0x1 ;  /* 0x0000000109077836 */ /* 0x041fe40000000000 */
[----:B------:R-:W-:Y:S01]  /*16f0*/  VIADD R9, R9, 0x2 ;  /* 0x0000000209097836 */ /* 0x000fe20000000000 */
[----:B------:R-:W-:Y:S06]  /*1700*/  @P0 BRA `(.L_x_24) ;  /* 0x0000000400000947 */ /* 0x000fec0003800000 */
[----:B------:R-:W0:Y:S01]  /*1710*/  LDCU UR4, c[0x0][0x3c4] ;  /* 0x00007880ff0477ac */ /* 0x000e220008000800 */
[----:B---3--:R-:W1:Y:S01]  /*1720*/  LDC.64 R4, c[0x0][0x3c0] ;  /* 0x0000f000ff047b82 */ /* 0x008e620000000a00 */
[----:B------:R-:W-:Y:S01]  /*1730*/  MOV R2, 0x1 ;  /* 0x0000000100027802 */ /* 0x000fe20000000f00 */
        /* <DEDUP_REMOVED lines=20> */
[----:B0-----:R-:W-:Y:S01]  /*1880*/  IMAD.U32 R30, RZ, RZ, UR4 ;  /* 0x00000004ff1e7e24 */ /* 0x001fe2000f8e00ff */
[----:B------:R-:W-:-:S07]  /*1890*/  MOV R31, UR5 ;  /* 0x00000005001f7c02 */ /* 0x000fce0008000f00 */
[----:B------:R-:W-:Y:S05]  /*18a0*/  CALL.REL.NOINC `($__internal_0_$__cuda_sm20_div_rn_f64_full) ;  /* 0x0000000c00dc7944 */ /* 0x000fea0003c00000 */
[----:B------:R-:W-:-:S07]  /*18b0*/  IMAD.MOV.U32 R13, RZ, RZ, R11 ;  /* 0x000000ffff0d7224 */ /* 0x000fce00078e000b */
.L_x_26:
[----:B------:R-:W-:Y:S05]  /*18c0*/  BSYNC.RECONVERGENT B2 ;  /* 0x0000000000027941 */ /* 0x000fea0003800200 */
.L_x_25:
[----:B------:R-:W0:Y:S01]  /*18d0*/  LDCU UR4, c[0x0][0x3c4] ;  /* 0x00007880ff0477ac */ /* 0x000e220008000800 */
[----:B------:R-:W1:Y:S01]  /*18e0*/  LDC.64 R2, c[0x0][0x3c0] ;  /* 0x0000f000ff027b82 */ /* 0x000e620000000a00 */
[----:B------:R-:W-:Y:S01]  /*18f0*/  IMAD.MOV.U32 R4, RZ, RZ, 0x1 ;  /* 0x00000001ff047424 */ /* 0x000fe200078e00ff */
[----:B------:R-:W-:Y:S01]  /*1900*/  BSSY.RECONVERGENT B2, `(.L_x_27) ;  /* 0x0000019000027945 */ /* 0x000fe20003800200 */
[----:B------:R-:W-:Y:S01]  /*1910*/  MOV R18, R12 ;  /* 0x0000000c00127202 */ /* 0x000fe20000000f00 */
[----:B------:R-:W-:Y:S01]  /*1920*/  IMAD.MOV.U32 R19, RZ, RZ, R13 ;  /* 0x000000ffff137224 */ /* 0x000fe200078e000d */
[----:B0-----:R-:W0:Y:S01]  /*1930*/  MUFU.RCP64H R5, UR4 ;  /* 0x0000000400057d08 */ /* 0x001e220008001800 */
[-C--:B-1----:R-:W-:Y:S02]  /*1940*/  DFMA R16, -R16, R2.reuse, R22 ;  /* 0x000000021010722b */ /* 0x082fe40000000116 */
[----:B0-----:R-:W-:-:S08]  /*1950*/  DFMA R10, R4, -R2, 1 ;  /* 0x3ff00000040a742b */ /* 0x001fd00000000802 */
        /* <DEDUP_REMOVED lines=19> */
.L_x_28:
[----:B------:R-:W-:Y:S05]  /*1a90*/  BSYNC.RECONVERGENT B2 ;  /* 0x0000000000027941 */ /* 0x000fea0003800200 */
.L_x_27:
[----:B------:R-:W-:Y:S02]  /*1aa0*/  HFMA2 R8, -RZ, RZ, 0, 5.9604644775390625e-08 ;  /* 0x00000001ff087431 */ /* 0x000fe400000001ff */
[----:B------:R-:W-:Y:S01]  /*1ab0*/  IMAD.MOV.U32 R14, RZ, RZ, R10 ;  /* 0x000000ffff0e7224 */ /* 0x000fe200078e000a */
[----:B------:R-:W-:Y:S01]  /*1ac0*/  CS2R R4, SRZ ;  /* 0x0000000000047805 */ /* 0x000fe2000001ff00 */
[----:B------:R-:W-:Y:S01]  /*1ad0*/  IMAD.MOV.U32 R15, RZ, RZ, R11 ;  /* 0x000000ffff0f7224 */ /* 0x000fe200078e000b */
[----:B------:R-:W-:Y:S01]  /*1ae0*/  CS2R R16, SRZ ;  /* 0x0000000000107805 */ /* 0x000fe2000001ff00 */
[----:B------:R-:W-:Y:S01]  /*1af0*/  IMAD.MOV.U32 R10, RZ, RZ, 0x1 ;  /* 0x00000001ff0a7424 */ /* 0x000fe200078e00ff */
[----:B------:R-:W-:Y:S06]  /*1b00*/  BRA `(.L_x_29) ;  /* 0x0000000800e07947 */ /* 0x000fec0003800000 */
.L_x_24:
[----:B------:R-:W0:Y:S01]  /*1b10*/  LDCU UR4, c[0x0][0x3b8] ;  /* 0x00007700ff0477ac */ /* 0x000e220008000800 */
[----:B---3--:R-:W-:Y:S01]  /*1b20*/  VIADD R10, R8, 0x1 ;  /* 0x00000001080a7836 */ /* 0x008fe20000000000 */
[----:B0-----:R-:W-:-:S06]  /*1b30*/  UIADD3 UR4, UPT, UPT, UR4, -0x1, URZ ;  /* 0xffffffff04047890 */ /* 0x001fcc000fffe0ff */
[----:B------:R-:W-:-:S13]  /*1b40*/  ISETP.GE.AND P0, PT, R38, UR4, PT ;  /* 0x0000000426007c0c */ /* 0x000fda000bf06270 */
[----:B------:R-:W-:Y:S05]  /*1b50*/  @!P0 BRA `(.L_x_30) ;  /* 0x0000000000fc8947 */ /* 0x000fea0003800000 */
[----:B------:R-:W0:Y:S01]  /*1b60*/  LDCU UR4, c[0x0][0x3c4] ;  /* 0x00007880ff0477ac */ /* 0x000e220008000800 */
[----:B------:R-:W1:Y:S01]  /*1b70*/  LDC.64 R6, c[0x0][0x3c0] ;  /* 0x0000f000ff067b82 */ /* 0x000e620000000a00 */
        /* <DEDUP_REMOVED lines=24> */
[----:B------:R-:W-:Y:S02]  /*1d00*/  IMAD.MOV.U32 R4, RZ, RZ, R12 ;  /* 0x000000ffff047224 */ /* 0x000fe400078e000c */
[----:B------:R-:W-:-:S07]  /*1d10*/  IMAD.MOV.U32 R5, RZ, RZ, R11 ;  /* 0x000000ffff057224 */ /* 0x000fce00078e000b */
.L_x_32:
[----:B------:R-:W-:Y:S05]  /*1d20*/  BSYNC.RECONVERGENT B2 ;  /* 0x0000000000027941 */ /* 0x000fea0003800200 */
.L_x_31:
[----:B------:R-:W0:Y:S01]  /*1d30*/  LDCU UR4, c[0x0][0x3c4] ;  /* 0x00007880ff0477ac */ /* 0x000e220008000800 */
[----:B------:R-:W1:Y:S01]  /*1d40*/  LDC.64 R2, c[0x0][0x3c0] ;  /* 0x0000f000ff027b82 */ /* 0x000e620000000a00 */
[----:B------:R-:W-:Y:S01]  /*1d50*/  MOV R6, 0x1 ;  /* 0x0000000100067802 */ /* 0x000fe20000000f00 */
        /* <DEDUP_REMOVED lines=18> */
[----:B------:R-:W-:Y:S01]  /*1e80*/  IMAD.MOV.U32 R11, RZ, RZ, R17 ;  /* 0x000000ffff0b7224 */ /* 0x000fe200078e0011 */
[----:B0-----:R-:W-:Y:S01]  /*1e90*/  MOV R30, UR4 ;  /* 0x00000004001e7c02 */ /* 0x001fe20008000f00 */
[----:B------:R-:W-:-:S07]  /*1ea0*/  IMAD.U32 R31, RZ, RZ, UR5 ;  /* 0x00000005ff1f7e24 */ /* 0x000fce000f8e00ff */
[----:B------:R-:W-:Y:S05]  /*1eb0*/  CALL.REL.NOINC `($__internal_0_$__cuda_sm20_div_rn_f64_full) ;  /* 0x0000000800587944 */ /* 0x000fea0003c00000 */
[----:B------:R-:W-:-:S07]  /*1ec0*/  IMAD.MOV.U32 R13, RZ, RZ, R11 ;  /* 0x000000ffff0d7224 */ /* 0x000fce00078e000b */
.L_x_34:
[----:B------:R-:W-:Y:S05]  /*1ed0*/  BSYNC.RECONVERGENT B2 ;  /* 0x0000000000027941 */ /* 0x000fea0003800200 */
.L_x_33:
[----:B------:R-:W-:Y:S01]  /*1ee0*/  HFMA2 R9, -RZ, RZ, 0, 5.9604644775390625e-08 ;  /* 0x00000001ff097431 */ /* 0x000fe200000001ff */
[----:B------:R-:W-:Y:S01]  /*1ef0*/  MOV R16, R12 ;  /* 0x0000000c00107202 */ /* 0x000fe20000000f00 */
[----:B------:R-:W-:Y:S01]  /*1f00*/  IMAD.MOV.U32 R17, RZ, RZ, R13 ;  /* 0x000000ffff117224 */ /* 0x000fe200078e000d */
[----:B------:R-:W-:Y:S01]  /*1f10*/  CS2R R18, SRZ ;  /* 0x0000000000127805 */ /* 0x000fe2000001ff00 */
[----:B------:R-:W-:Y:S01]  /*1f20*/  IMAD.MOV.U32 R7, RZ, RZ, 0x1 ;  /* 0x00000001ff077424 */ /* 0x000fe200078e00ff */
[----:B------:R-:W-:Y:S01]  /*1f30*/  CS2R R14, SRZ ;  /* 0x00000000000e7805 */ /* 0x000fe2000001ff00 */
[----:B------:R-:W-:Y:S06]  /*1f40*/  BRA `(.L_x_29) ;  /* 0x0000000400d07947 */ /* 0x000fec0003800000 */
.L_x_30:
[----:B------:R-:W0:Y:S01]  /*1f50*/  LDC.64 R12, c[0x0][0x3c0] ;  /* 0x0000f000ff0c7b82 */ /* 0x000e220000000a00 */
[----:B------:R-:W-:Y:S01]  /*1f60*/  IMAD.MOV.U32 R26, RZ, RZ, 0x1 ;  /* 0x00000001ff1a7424 */ /* 0x000fe200078e00ff */
[----:B------:R-:W-:Y:S01]  /*1f70*/  I2F.F64.U32 R18, R38 ;  /* 0x0000002600127312 */ /* 0x000fe20000201800 */
[----:B------:R-:W-:Y:S05]  /*1f80*/  BSSY.RECONVERGENT B2, `(.L_x_35) ;  /* 0x000001c000027945 */ /* 0x000fea0003800200 */
[----:B------:R-:W1:Y:S02]  /*1f90*/  LDC.64 R14, c[0x0][0x3c8] ;  /* 0x0000f200ff0e7b82 */ /* 0x000e640000000a00 */
[----:B------:R-:W0:Y:S02]  /*1fa0*/  I2F.F64 R24, R17 ;  /* 0x0000001100187312 */ /* 0x000e240000201c00 */
[----:B0-----:R-:W-:-:S02]  /*1fb0*/  DFMA R24, R24, R12, -R22 ;  /* 0x0000000c1818722b */ /* 0x001fc40000000816 */
[----:B-1----:R-:W-:-:S06]  /*1fc0*/  DMUL R2, R12, R14 ;  /* 0x0000000e0c027228 */ /* 0x002fcc0000000000 */
[----:B------:R-:W0:Y:S02]  /*1fd0*/  MUFU.RCP64H R27, R3 ;  /* 0x00000003001b7308 */ /* 0x000e240000001800 */
[----:B0-----:R-:W-:-:S08]  /*1fe0*/  DFMA R4, -R2, R26, 1 ;  /* 0x3ff000000204742b */ /* 0x001fd0000000011a */
[----:B------:R-:W-:Y:S02]  /*1ff0*/  DFMA R28, R4, R4, R4 ;  /* 0x00000004041c722b */ /* 0x000fe40000000004 */
[----:B------:R-:W-:-:S06]  /*2000*/  DADD R4, R18, 1.5 ;  /* 0x3ff8000012047429 */ /* 0x000fcc0000000000 */
[----:B------:R-:W-:Y:S02]  /*2010*/  DFMA R28, R26, R28, R26 ;  /* 0x0000001c1a1c722b */ /* 0x000fe4000000001a */
[----:B------:R-:W-:-:S06]  /*2020*/  DFMA R4, R4, R14, -R20 ;  /* 0x0000000e0404722b */ /* 0x000fcc0000000814 */
[----:B------:R-:W-:Y:S02]  /*2030*/  DFMA R12, -R2, R28, 1 ;  /* 0x3ff00000020c742b */ /* 0x000fe4000000011c */
[----:B------:R-:W-:-:S06]  /*2040*/  DMUL R26, R24, R4 ;  /* 0x00000004181a7228 */ /* 0x000fcc0000000000 */
[----:B------:R-:W-:-:S04]  /*2050*/  DFMA R28, R28, R12, R28 ;  /* 0x0000000c1c1c722b */ /* 0x000fc8000000001c */
[----:B------:R-:W-:-:S04]  /*2060*/  FSETP.GEU.AND P1, PT, |R27|, 6.5827683646048100446e-37, PT ;  /* 0x036000001b00780b */ /* 0x000fc80003f2e200 */
[----:B------:R-:W-:-:S08]  /*2070*/  DMUL R12, R28, R26 ;  /* 0x0000001a1c0c7228 */ /* 0x000fd00000000000 */
[----:B------:R-:W-:-:S08]  /*2080*/  DFMA R14, -R2, R12, R26 ;  /* 0x0000000c020e722b */ /* 0x000fd0000000011a */
[----:B------:R-:W-:-:S10]  /*2090*/  DFMA R12, R28, R14, R12 ;  /* 0x0000000e1c0c722b */ /* 0x000fd4000000000c */
        /* <DEDUP_REMOVED lines=10> */
.L_x_36:
[----:B------:R-:W-:Y:S05]  /*2140*/  BSYNC.RECONVERGENT B2 ;  /* 0x0000000000027941 */ /* 0x000fea0003800200 */
.L_x_35:
        /* <DEDUP_REMOVED lines=16> */
[----:B------:R-:W-:-:S09]  /*2250*/  MOV R5, R13 ;  /* 0x0000000d00057202 */ /* 0x000fd20000000f00 */
[----:B------:R-:W-:-:S05]  /*2260*/  FFMA R4, RZ, R3, R17 ;  /* 0x00000003ff047223 */ /* 0x000fca0000000011 */
[----:B------:R-:W-:Y:S01]  /*2270*/  FSETP.GT.AND P0, PT, |R4|, 1.469367938527859385e-39, PT ;  /* 0x001000000400780b */ /* 0x000fe20003f04200 */
[----:B------:R-:W-:-:S12]  /*2280*/  IMAD.MOV.U32 R4, RZ, RZ, R12 ;  /* 0x000000ffff047224 */ /* 0x000fd800078e000c */
        /* <DEDUP_REMOVED lines=9> */
.L_x_38:
[----:B------:R-:W-:Y:S05]  /*2320*/  BSYNC.RECONVERGENT B2 ;  /* 0x0000000000027941 */ /* 0x000fea0003800200 */
.L_x_37:
[----:B------:R-:W0:Y:S01]  /*2330*/  MUFU.RCP64H R13, R3 ;  /* 0x00000003000d7308 */ /* 0x000e220000001800 */
[----:B------:R-:W-:Y:S01]  /*2340*/  IMAD.MOV.U32 R12, RZ, RZ, 0x1 ;  /* 0x00000001ff0c7424 */ /* 0x000fe200078e00ff */
[----:B------:R-:W1:Y:S01]  /*2350*/  LDCU.64 UR4, c[0x0][0x3c8] ;  /* 0x00007900ff0477ac */ /* 0x000e620008000a00 */
[----:B------:R-:W-:Y:S01]  /*2360*/  DADD R18, R18, 0.5 ;  /* 0x3fe0000012127429 */ /* 0x000fe20000000000 */
[----:B------:R-:W-:Y:S03]  /*2370*/  BSSY.RECONVERGENT B2, `(.L_x_39) ;  /* 0x0000016000027945 */ /* 0x000fe60003800200 */
[----:B0-----:R-:W-:-:S04]  /*2380*/  DFMA R14, -R2, R12, 1 ;  /* 0x3ff00000020e742b */ /* 0x001fc8000000010c */
[----:B-1----:R-:W-:-:S04]  /*2390*/  DFMA R20, -R18, UR4, R20 ;  /* 0x0000000412147c2b */ /* 0x002fc80008000114 */
[----:B------:R-:W-:-:S04]  /*23a0*/  DFMA R14, R14, R14, R14 ;  /* 0x0000000e0e0e722b */ /* 0x000fc8000000000e */
[----:B------:R-:W-:-:S04]  /*23b0*/  DMUL R24, R24, R20 ;  /* 0x0000001418187228 */ /* 0x000fc80000000000 */
[----:B------:R-:W-:-:S06]  /*23c0*/  DFMA R14, R12, R14, R12 ;  /* 0x0000000e0c0e722b */ /* 0x000fcc000000000c */
[----:B------:R-:W-:Y:S02]  /*23d0*/  FSETP.GEU.AND P1, PT, |R25|, 6.5827683646048100446e-37, PT ;  /* 0x036000001900780b */ /* 0x000fe40003f2e200 */
[----:B------:R-:W-:-:S08]  /*23e0*/  DFMA R12, -R2, R14, 1 ;  /* 0x3ff00000020c742b */ /* 0x000fd0000000010e */
[----:B------:R-:W-:-:S08]  /*23f0*/  DFMA R18, R14, R12, R14 ;  /* 0x0000000c0e12722b */ /* 0x000fd0000000000e */
        /* <DEDUP_REMOVED lines=13> */
.L_x_40:
[----:B------:R-:W-:Y:S05]  /*24d0*/  BSYNC.RECONVERGENT B2 ;  /* 0x0000000000027941 */ /* 0x000fea0003800200 */
.L_x_39:
        /* <DEDUP_REMOVED lines=26> */
.L_x_41:
[----:B------:R-:W-:Y:S05]  /*2680*/  BSYNC.RECONVERGENT B2 ;  /* 0x0000000000027941 */ /* 0x000fea0003800200 */
.L_x_29:
[----:B------:R-:W-:Y:S05]  /*2690*/  BSYNC.RECONVERGENT B1 ;  /* 0x0000000000017941 */ /* 0x000fea0003800200 */
.L_x_23:
[----:B------:R-:W0:Y:S01]  /*26a0*/  LDC.64 R12, c[0x0][0x3a0] ;  /* 0x0000e800ff0c7b82 */ /* 0x000e220000000a00 */
[----:B------:R-:W1:Y:S07]  /*26b0*/  I2F.F64 R2, R8 ;  /* 0x0000000800027312 */ /* 0x000e6e0000201c00 */
[----:B------:R-:W2:Y:S01]  /*26c0*/  LDC.64 R28, c[0x0][0x3a8] ;  /* 0x0000ea00ff1c7b82 */ /* 0x000ea20000000a00 */
[----:B------:R-:W3:Y:S07]  /*26d0*/  I2F.F64 R10, R10 ;  /* 0x0000000a000a7312 */ /* 0x000eee0000201c00 */
[----:B------:R-:W4:Y:S01]  /*26e0*/  LDC R35, c[0x0][0x3b0] ;  /* 0x0000ec00ff237b82 */ /* 0x000f220000000800 */
[----:B------:R-:W5:Y:S01]  /*26f0*/  I2F.F64 R6, R7 ;  /* 0x0000000700067312 */ /* 0x000f620000201c00 */
[----:B0-----:R-:W-:-:S07]  /*2700*/  IMAD.WIDE R12, R0, 0x8, R12 ;  /* 0x00000008000c7825 */ /* 0x001fce00078e020c */
[----:B------:R-:W0:Y:S01]  /*2710*/  I2F.F64 R24, R9 ;  /* 0x0000000900187312 */ /* 0x000e220000201c00 */
[----:B-1----:R-:W-:Y:S01]  /*2720*/  STG.E.64 desc[UR6][R12.64], R2 ;  /* 0x000000020c007986 */ /* 0x002fe2000c101b06 */
[----:B--2---:R-:W-:-:S04]  /*2730*/  IMAD.WIDE R28, R0, 0x8, R28 ;  /* 0x00000008001c7825 */ /* 0x004fc800078e021c */
[----:B----4-:R-:W-:-:S04]  /*2740*/  IMAD.WIDE R20, R35, 0x8, R12 ;  /* 0x0000000823147825 */ /* 0x010fc800078e020c */
[C---:B------:R-:W-:Y:S01]  /*2750*/  IMAD.WIDE R30, R35.reuse, 0x8, R28 ;  /* 0x00000008231e7825 */ /* 0x040fe200078e021c */
[----:B---3--:R-:W-:Y:S03]  /*2760*/  STG.E.64 desc[UR6][R20.64], R10 ;  /* 0x0000000a14007986 */ /* 0x008fe6000c101b06 */
[----:B------:R-:W-:-:S04]  /*2770*/  IMAD.WIDE R22, R35, 0x8, R20 ;  /* 0x0000000823167825 */ /* 0x000fc800078e0214 */
[C---:B------:R-:W-:Y:S01]  /*2780*/  IMAD.WIDE R32, R35.reuse, 0x8, R30 ;  /* 0x0000000823207825 */ /* 0x040fe200078e021e */
[----:B-----5:R-:W-:Y:S03]  /*2790*/  STG.E.64 desc[UR6][R22.64], R6 ;  /* 0x0000000616007986 */ /* 0x020fe6000c101b06 */
[----:B------:R-:W-:-:S04]  /*27a0*/  IMAD.WIDE R26, R35, 0x8, R22 ;  /* 0x00000008231a7825 */ /* 0x000fc800078e0216 */
[----:B------:R-:W-:Y:S01]  /*27b0*/  IMAD.WIDE R34, R35, 0x8, R32 ;  /* 0x0000000823227825 */ /* 0x000fe200078e0220 */
[----:B0-----:R-:W-:Y:S04]  /*27c0*/  STG.E.64 desc[UR6][R26.64], R24 ;  /* 0x000000181a007986 */ /* 0x001fe8000c101b06 */
[----:B------:R-:W-:Y:S04]  /*27d0*/  STG.E.64 desc[UR6][R28.64], R4 ;  /* 0x000000041c007986 */ /* 0x000fe8000c101b06 */
[----:B------:R-:W-:Y:S04]  /*27e0*/  STG.E.64 desc[UR6][R30.64], R16 ;  /* 0x000000101e007986 */ /* 0x000fe8000c101b06 */
[----:B------:R-:W-:Y:S04]  /*27f0*/  STG.E.64 desc[UR6][R32.64], R18 ;  /* 0x0000001220007986 */ /* 0x000fe8000c101b06 */
[----:B------:R-:W-:Y:S01]  /*2800*/  STG.E.64 desc[UR6][R34.64], R14 ;  /* 0x0000000e22007986 */ /* 0x000fe2000c101b06 */
[----:B------:R-:W-:Y:S05]  /*2810*/  EXIT ;  /* 0x000000000000794d */ /* 0x000fea0003800000 */
        .weak           $__internal_0_$__cuda_sm20_div_rn_f64_full
        .type           $__internal_0_$__cuda_sm20_div_rn_f64_full,@function
        .size           $__internal_0_$__cuda_sm20_div_rn_f64_full,(.L_x_48 - $__internal_0_$__cuda_sm20_div_rn_f64_full)
$__internal_0_$__cuda_sm20_div_rn_f64_full:
[C---:B------:R-:W-:Y:S01]  /*2820*/  FSETP.GEU.AND P0, PT, |R31|.reuse, 1.469367938527859385e-39, PT ;  /* 0x001000001f00780b */ /* 0x040fe20003f0e200 */
[----:B------:R-:W-:Y:S01]  /*2830*/  IMAD.MOV.U32 R36, RZ, RZ, 0x1 ;  /* 0x00000001ff247424 */ /* 0x000fe200078e00ff */
[----:B------:R-:W-:Y:S01]  /*2840*/  LOP3.LUT R28, R31, 0x800fffff, RZ, 0xc0, !PT ;  /* 0x800fffff1f1c7812 */ /* 0x000fe200078ec0ff */
[----:B------:R-:W-:Y:S01]  /*2850*/  IMAD.MOV.U32 R38, RZ, RZ, R12 ;  /* 0x000000ffff267224 */ /* 0x000fe200078e000c */
[----:B------:R-:W-:Y:S01]  /*2860*/  MOV R39, R11 ;  /* 0x0000000b00277202 */ /* 0x000fe20000000f00 */
[----:B------:R-:W-:Y:S01]  /*2870*/  BSSY.RECONVERGENT B0, `(.L_x_42) ;  /* 0x0000059000007945 */ /* 0x000fe20003800200 */
[----:B------:R-:W-:Y:S01]  /*2880*/  LOP3.LUT R29, R28, 0x3ff00000, RZ, 0xfc, !PT ;  /* 0x3ff000001c1d7812 */ /* 0x000fe200078efcff */
[----:B------:R-:W-:Y:S01]  /*2890*/  IMAD.MOV.U32 R28, RZ, RZ, R30 ;  /* 0x000000ffff1c7224 */ /* 0x000fe200078e001e */
[C---:B------:R-:W-:Y:S02]  /*28a0*/  FSETP.GEU.AND P2, PT, |R39|.reuse, 1.469367938527859385e-39, PT ;  /* 0x001000002700780b */ /* 0x040fe40003f4e200 */
[----:B------:R-:W-:-:S02]  /*28b0*/  LOP3.LUT R12, R39, 0x7ff00000, RZ, 0xc0, !PT ;  /* 0x7ff00000270c7812 */ /* 0x000fc400078ec0ff */
[----:B------:R-:W-:Y:S01]  /*28c0*/  LOP3.LUT R13, R31, 0x7ff00000, RZ, 0xc0, !PT ;  /* 0x7ff000001f0d7812 */ /* 0x000fe200078ec0ff */
[----:B------:R-:W-:-:S03]  /*28d0*/  @!P0 DMUL R28, R30, 8.98846567431157953865e+307 ;  /* 0x7fe000001e1c8828 */ /* 0x000fc60000000000 */
[----:B------:R-:W-:-:S03]  /*28e0*/  ISETP.GE.U32.AND P1, PT, R12, R13, PT ;  /* 0x0000000d0c00720c */ /* 0x000fc60003f26070 */
[----:B------:R-:W0:Y:S02]  /*28f0*/  MUFU.RCP64H R37, R29 ;  /* 0x0000001d00257308 */ /* 0x000e240000001800 */
[----:B------:R-:W-:Y:S01]  /*2900*/  @!P2 LOP3.LUT R11, R31, 0x7ff00000, RZ, 0xc0, !PT ;  /* 0x7ff000001f0ba812 */ /* 0x000fe200078ec0ff */
[----:B------:R-:W-:Y:S01]  /*2910*/  @!P2 IMAD.MOV.U32 R42, RZ, RZ, RZ ;  /* 0x000000ffff2aa224 */ /* 0x000fe200078e00ff */
[----:B------:R-:W-:Y:S02]  /*2920*/  @!P0 LOP3.LUT R13, R29, 0x7ff00000, RZ, 0xc0, !PT ;  /* 0x7ff000001d0d8812 */ /* 0x000fe400078ec0ff */
[----:B------:R-:W-:Y:S01]  /*2930*/  @!P2 ISETP.GE.U32.AND P3, PT, R12, R11, PT ;  /* 0x0000000b0c00a20c */ /* 0x000fe20003f66070 */
[----:B------:R-:W-:-:S05]  /*2940*/  IMAD.MOV.U32 R11, RZ, RZ, 0x1ca00000 ;  /* 0x1ca00000ff0b7424 */ /* 0x000fca00078e00ff */
[C---:B------:R-:W-:Y:S02]  /*2950*/  @!P2 SEL R14, R11.reuse, 0x63400000, !P3 ;  /* 0x634000000b0ea807 */ /* 0x040fe40005800000 */
[----:B------:R-:W-:Y:S02]  /*2960*/  SEL R15, R11, 0x63400000, !P1 ;  /* 0x634000000b0f7807 */ /* 0x000fe40004800000 */
[----:B------:R-:W-:Y:S01]  /*2970*/  @!P2 LOP3.LUT R14, R14, 0x80000000, R39, 0xf8, !PT ;  /* 0x800000000e0ea812 */ /* 0x000fe200078ef827 */
[----:B0-----:R-:W-:-:S03]  /*2980*/  DFMA R40, R36, -R28, 1 ;  /* 0x3ff000002428742b */ /* 0x001fc6000000081c */
[----:B------:R-:W-:-:S05]  /*2990*/  @!P2 LOP3.LUT R43, R14, 0x100000, RZ, 0xfc, !PT ;  /* 0x001000000e2ba812 */ /* 0x000fca00078efcff */
[----:B------:R-:W-:-:S08]  /*29a0*/  DFMA R40, R40, R40, R40 ;  /* 0x000000282828722b */ /* 0x000fd00000000028 */
[----:B------:R-:W-:Y:S01]  /*29b0*/  DFMA R40, R36, R40, R36 ;  /* 0x000000282428722b */ /* 0x000fe20000000024 */
[----:B------:R-:W-:Y:S02]  /*29c0*/  LOP3.LUT R37, R15, 0x800fffff, R39, 0xf8, !PT ;  /* 0x800fffff0f257812 */ /* 0x000fe400078ef827 */
[----:B------:R-:W-:-:S05]  /*29d0*/  MOV R36, R38 ;  /* 0x0000002600247202 */ /* 0x000fca0000000f00 */
[----:B------:R-:W-:Y:S02]  /*29e0*/  DFMA R14, R40, -R28, 1 ;  /* 0x3ff00000280e742b */ /* 0x000fe4000000081c */
[----:B------:R-:W-:-:S06]  /*29f0*/  @!P2 DFMA R36, R36, 2, -R42 ;  /* 0x400000002424a82b */ /* 0x000fcc000000082a */
[----:B------:R-:W-:-:S04]  /*2a00*/  DFMA R40, R40, R14, R40 ;  /* 0x0000000e2828722b */ /* 0x000fc80000000028 */
[----:B------:R-:W-:-:S04]  /*2a10*/  @!P2 LOP3.LUT R12, R37, 0x7ff00000, RZ, 0xc0, !PT ;  /* 0x7ff00000250ca812 */ /* 0x000fc800078ec0ff */
[----:B------:R-:W-:Y:S01]  /*2a20*/  DMUL R42, R40, R36 ;  /* 0x00000024282a7228 */ /* 0x000fe20000000000 */
[----:B------:R-:W-:-:S05]  /*2a30*/  VIADD R14, R12, 0xffffffff ;  /* 0xffffffff0c0e7836 */ /* 0x000fca0000000000 */
[----:B------:R-:W-:Y:S02]  /*2a40*/  ISETP.GT.U32.AND P0, PT, R14, 0x7feffffe, PT ;  /* 0x7feffffe0e00780c */ /* 0x000fe40003f04070 */
[----:B------:R-:W-:Y:S01]  /*2a50*/  IADD3 R14, PT, PT, R13, -0x1, RZ ;  /* 0xffffffff0d0e7810 */ /* 0x000fe20007ffe0ff */
[----:B------:R-:W-:-:S03]  /*2a60*/  DFMA R44, R42, -R28, R36 ;  /* 0x8000001c2a2c722b */ /* 0x000fc60000000024 */
[----:B------:R-:W-:-:S05]  /*2a70*/  ISETP.GT.U32.OR P0, PT, R14, 0x7feffffe, P0 ;  /* 0x7feffffe0e00780c */ /* 0x000fca0000704470 */
[----:B------:R-:W-:-:S08]  /*2a80*/  DFMA R40, R40, R44, R42 ;  /* 0x0000002c2828722b */ /* 0x000fd0000000002a */
[----:B------:R-:W-:Y:S05]  /*2a90*/  @P0 BRA `(.L_x_43) ;  /* 0x0000000000780947 */ /* 0x000fea0003800000 */
[----:B------:R-:W-:Y:S02]  /*2aa0*/  LOP3.LUT R12, R39, 0x7ff00000, RZ, 0xc0, !PT ;  /* 0x7ff00000270c7812 */ /* 0x000fe400078ec0ff */
[----:B------:R-:W-:-:S04]  /*2ab0*/  LOP3.LUT R13, R31, 0x7ff00000, RZ, 0xc0, !PT ;  /* 0x7ff000001f0d7812 */ /* 0x000fc800078ec0ff */
[CC--:B------:R-:W-:Y:S02]  /*2ac0*/  VIADDMNMX R14, R12.reuse, -R13.reuse, 0xb9600000, !PT ;  /* 0xb96000000c0e7446 */ /* 0x0c0fe4000780090d */
[----:B------:R-:W-:Y:S02]  /*2ad0*/  ISETP.GE.U32.AND P0, PT, R12, R13, PT ;  /* 0x0000000d0c00720c */ /* 0x000fe40003f06070 */
[----:B------:R-:W-:Y:S02]  /*2ae0*/  VIMNMX R14, PT, PT, R14, 0x46a00000, PT ;  /* 0x46a000000e0e7848 */ /* 0x000fe40003fe0100 */
[----:B------:R-:W-:Y:S02]  /*2af0*/  SEL R11, R11, 0x63400000, !P0 ;  /* 0x634000000b0b7807 */ /* 0x000fe40004000000 */
[----:B------:R-:W-:-:S03]  /*2b00*/  MOV R12, RZ ;  /* 0x000000ff000c7202 */ /* 0x000fc60000000f00 */
[----:B------:R-:W-:-:S04]  /*2b10*/  IMAD.IADD R11, R14, 0x1, -R11 ;  /* 0x000000010e0b7824 */ /* 0x000fc800078e0a0b */
[----:B------:R-:W-:-:S06]  /*2b20*/  VIADD R13, R11, 0x7fe00000 ;  /* 0x7fe000000b0d7836 */ /* 0x000fcc0000000000 */
[----:B------:R-:W-:-:S10]  /*2b30*/  DMUL R14, R40, R12 ;  /* 0x0000000c280e7228 */ /* 0x000fd40000000000 */
[----:B------:R-:W-:-:S13]  /*2b40*/  FSETP.GTU.AND P0, PT, |R15|, 1.469367938527859385e-39, PT ;  /* 0x001000000f00780b */ /* 0x000fda0003f0c200 */
[----:B------:R-:W-:Y:S05]  /*2b50*/  @P0 BRA `(.L_x_44) ;  /* 0x0000000000a80947 */ /* 0x000fea0003800000 */
[----:B------:R-:W-:Y:S01]  /*2b60*/  DFMA R28, R40, -R28, R36 ;  /* 0x8000001c281c722b */ /* 0x000fe20000000024 */
[----:B------:R-:W-:-:S09]  /*2b70*/  IMAD.MOV.U32 R12, RZ, RZ, RZ ;  /* 0x000000ffff0c7224 */ /* 0x000fd200078e00ff */
[C---:B------:R-:W-:Y:S02]  /*2b80*/  FSETP.NEU.AND P0, PT, R29.reuse, RZ, PT ;  /* 0x000000ff1d00720b */ /* 0x040fe40003f0d000 */
[----:B------:R-:W-:-:S04]  /*2b90*/  LOP3.LUT R30, R29, 0x80000000, R31, 0x48, !PT ;  /* 0x800000001d1e7812 */ /* 0x000fc800078e481f */
[----:B------:R-:W-:-:S07]  /*2ba0*/  LOP3.LUT R13, R30, R13, RZ, 0xfc, !PT ;  /* 0x0000000d1e0d7212 */ /* 0x000fce00078efcff */
[----:B------:R-:W-:Y:S05]  /*2bb0*/  @!P0 BRA `(.L_x_44) ;  /* 0x0000000000908947 */ /* 0x000fea0003800000 */
[----:B------:R-:W-:Y:S01]  /*2bc0*/  IMAD.MOV R29, RZ, RZ, -R11 ;  /* 0x000000ffff1d7224 */ /* 0x000fe200078e0a0b */
[----:B------:R-:W-:Y:S01]  /*2bd0*/  MOV R28, RZ ;  /* 0x000000ff001c7202 */ /* 0x000fe20000000f00 */
[----:B------:R-:W-:Y:S01]  /*2be0*/  DMUL.RP R12, R40, R12 ;  /* 0x0000000c280c7228 */ /* 0x000fe20000008000 */
[----:B------:R-:W-:-:S04]  /*2bf0*/  IADD3 R11, PT, PT, -R11, -0x43300000, RZ ;  /* 0xbcd000000b0b7810 */ /* 0x000fc80007ffe1ff */
[----:B------:R-:W-:-:S05]  /*2c00*/  DFMA R28, R14, -R28, R40 ;  /* 0x8000001c0e1c722b */ /* 0x000fca0000000028 */
[----:B------:R-:W-:-:S05]  /*2c10*/  LOP3.LUT R30, R13, R30, RZ, 0x3c, !PT ;  /* 0x0000001e0d1e7212 */ /* 0x000fca00078e3cff */
[----:B------:R-:W-:-:S04]  /*2c20*/  FSETP.NEU.AND P0, PT, |R29|, R11, PT ;  /* 0x0000000b1d00720b */ /* 0x000fc80003f0d200 */
[----:B------:R-:W-:Y:S02]  /*2c30*/  FSEL R12, R12, R14, !P0 ;  /* 0x0000000e0c0c7208 */ /* 0x000fe40004000000 */
[----:B------:R-:W-:-:S03]  /*2c40*/  FSEL R13, R30, R15, !P0 ;  /* 0x0000000f1e0d7208 */ /* 0x000fc60004000000 */
[----:B------:R-:W-:Y:S02]  /*2c50*/  IMAD.MOV.U32 R14, RZ, RZ, R12 ;  /* 0x000000ffff0e7224 */ /* 0x000fe400078e000c */
[----:B------:R-:W-:Y:S01]  /*2c60*/  IMAD.MOV.U32 R15, RZ, RZ, R13 ;  /* 0x000000ffff0f7224 */ /* 0x000fe200078e000d */
[----:B------:R-:W-:Y:S06]  /*2c70*/  BRA `(.L_x_44) ;  /* 0x0000000000607947 */ /* 0x000fec0003800000 */
.L_x_43:
[----:B------:R-:W-:-:S14]  /*2c80*/  DSETP.NAN.AND P0, PT, R38, R38, PT ;  /* 0x000000262600722a */ /* 0x000fdc0003f08000 */
[----:B------:R-:W-:Y:S05]  /*2c90*/  @P0 BRA `(.L_x_45) ;  /* 0x00000000004c0947 */ /* 0x000fea0003800000 */
[----:B------:R-:W-:-:S14]  /*2ca0*/  DSETP.NAN.AND P0, PT, R30, R30, PT ;  /* 0x0000001e1e00722a */ /* 0x000fdc0003f08000 */
[----:B------:R-:W-:Y:S05]  /*2cb0*/  @P0 BRA `(.L_x_46) ;  /* 0x0000000000340947 */ /* 0x000fea0003800000 */
[----:B------:R-:W-:Y:S01]  /*2cc0*/  ISETP.NE.AND P0, PT, R12, R13, PT ;  /* 0x0000000d0c00720c */ /* 0x000fe20003f05270 */
[----:B------:R-:W-:Y:S01]  /*2cd0*/  IMAD.MOV.U32 R15, RZ, RZ, -0x80000 ;  /* 0xfff80000ff0f7424 */ /* 0x000fe200078e00ff */
[----:B------:R-:W-:-:S11]  /*2ce0*/  MOV R14, 0x0 ;  /* 0x00000000000e7802 */ /* 0x000fd60000000f00 */
[----:B------:R-:W-:Y:S05]  /*2cf0*/  @!P0 BRA `(.L_x_44) ;  /* 0x0000000000408947 */ /* 0x000fea0003800000 */
[----:B------:R-:W-:Y:S02]  /*2d00*/  ISETP.NE.AND P0, PT, R12, 0x7ff00000, PT ;  /* 0x7ff000000c00780c */ /* 0x000fe40003f05270 */
[----:B------:R-:W-:Y:S02]  /*2d10*/  LOP3.LUT R31, R39, 0x80000000, R31, 0x48, !PT ;  /* 0x80000000271f7812 */ /* 0x000fe400078e481f */
[----:B------:R-:W-:-:S13]  /*2d20*/  ISETP.EQ.OR P0, PT, R13, RZ, !P0 ;  /* 0x000000ff0d00720c */ /* 0x000fda0004702670 */
[----:B------:R-:W-:Y:S01]  /*2d30*/  @P0 LOP3.LUT R11, R31, 0x7ff00000, RZ, 0xfc, !PT ;  /* 0x7ff000001f0b0812 */ /* 0x000fe200078efcff */
[----:B------:R-:W-:Y:S01]  /*2d40*/  @!P0 IMAD.MOV.U32 R14, RZ, RZ, RZ ;  /* 0x000000ffff0e8224 */ /* 0x000fe200078e00ff */
[----:B------:R-:W-:Y:S01]  /*2d50*/  @!P0 MOV R15, R31 ;  /* 0x0000001f000f8202 */ /* 0x000fe20000000f00 */
[----:B------:R-:W-:Y:S02]  /*2d60*/  @P0 IMAD.MOV.U32 R14, RZ, RZ, RZ ;  /* 0x000000ffff0e0224 */ /* 0x000fe400078e00ff */
[----:B------:R-:W-:Y:S01]  /*2d70*/  @P0 IMAD.MOV.U32 R15, RZ, RZ, R11 ;  /* 0x000000ffff0f0224 */ /* 0x000fe200078e000b */
[----:B------:R-:W-:Y:S06]  /*2d80*/  BRA `(.L_x_44) ;  /* 0x00000000001c7947 */ /* 0x000fec0003800000 */
.L_x_46:
[----:B------:R-:W-:Y:S02]  /*2d90*/  LOP3.LUT R11, R31, 0x80000, RZ, 0xfc, !PT ;  /* 0x000800001f0b7812 */ /* 0x000fe400078efcff */
[----:B------:R-:W-:-:S03]  /*2da0*/  MOV R14, R30 ;  /* 0x0000001e000e7202 */ /* 0x000fc60000000f00 */
[----:B------:R-:W-:Y:S01]  /*2db0*/  IMAD.MOV.U32 R15, RZ, RZ, R11 ;  /* 0x000000ffff0f7224 */ /* 0x000fe200078e000b */
[----:B------:R-:W-:Y:S06]  /*2dc0*/  BRA `(.L_x_44) ;  /* 0x00000000000c7947 */ /* 0x000fec0003800000 */
.L_x_45:
[----:B------:R-:W-:Y:S01]  /*2dd0*/  LOP3.LUT R11, R39, 0x80000, RZ, 0xfc, !PT ;  /* 0x00080000270b7812 */ /* 0x000fe200078efcff */
[----:B------:R-:W-:-:S03]  /*2de0*/  IMAD.MOV.U32 R14, RZ, RZ, R38 ;  /* 0x000000ffff0e7224 */ /* 0x000fc600078e0026 */
[----:B------:R-:W-:-:S07]  /*2df0*/  MOV R15, R11 ;  /* 0x0000000b000f7202 */ /* 0x000fce0000000f00 */
.L_x_44:
[----:B------:R-:W-:Y:S05]  /*2e00*/  BSYNC.RECONVERGENT B0 ;  /* 0x0000000000007941 */ /* 0x000fea0003800200 */
.L_x_42:
[----:B------:R-:W-:Y:S01]  /*2e10*/  IMAD.MOV.U32 R12, RZ, RZ, R14 ;  /* 0x000000ffff0c7224 */ /* 0x000fe200078e000e */
[----:B------:R-:W-:Y:S01]  /*2e20*/  MOV R14, R6 ;  /* 0x00000006000e7202 */ /* 0x000fe20000000f00 */
[----:B------:R-:W-:Y:S02]  /*2e30*/  IMAD.MOV.U32 R11, RZ, RZ, R15 ;  /* 0x000000ffff0b7224 */ /* 0x000fe400078e000f */
[----:B------:R-:W-:-:S04]  /*2e40*/  IMAD.MOV.U32 R15, RZ, RZ, 0x0 ;  /* 0x00000000ff0f7424 */ /* 0x000fc800078e00ff */
[----:B------:R-:W-:Y:S05]  /*2e50*/  RET.REL.NODEC R14 `(_Z24processMandelbrotElementPdS_S_S_S_S_iiidd) ;  /* 0xffffffd00e687950 */ /* 0x000fea0003c3ffff */
.L_x_47:
[----:B------:R-:W-:-:S00]  /*2e60*/  BRA `(.L_x_47) ;  /* 0xfffffffc00fc7947 */ /* 0x000fc0000383ffff */
[----:B------:R-:W-:-:S00]  /*2e70*/  NOP ;  /* 0x0000000000007918 */ /* 0x000fc00000000000 */
        /* <DEDUP_REMOVED lines=8> */
.L_x_48:


//--------------------- .nv.shared.reserved.0     --------------------------
	.section	.nv.shared.reserved.0,"aw",@nobits
	.weak		__nv_reservedSMEM_offset_0_alias
	.size		__nv_reservedSMEM_offset_0_alias, 0, 64
	.other		__nv_reservedSMEM_offset_0_alias,@"STO_CUDA_RESERVED_SHARED STV_DEFAULT"
__nv_reservedSMEM_offset_0_alias:
	.zero		0
	.zero		64


//--------------------- .nv.constant0._Z24processMandelbrotElementPdS_S_S_S_S_iiidd --------------------------
	.section	.nv.constant0._Z24processMandelbrotElementPdS_S_S_S_S_iiidd,"a",@progbits
	.sectionflags	@""
	.align	4
.nv.constant0._Z24processMandelbrotElementPdS_S_S_S_S_iiidd:
	.zero		976


//--------------------- SYMBOLS --------------------------

	.type		.nv.reservedSmem.offset0,@object
	.size		.nv.reservedSmem.offset0,0x4
